def gluon_tcgen05(
    a_ptr,
    b_ptr,
    c_ptr,
    M,
    N,
    K,
    stride_am,
    stride_bk,
    stride_cm,
    BLOCK_M: gl.constexpr,
    BLOCK_N: gl.constexpr,
    BLOCK_K: gl.constexpr,
    DTYPE: gl.constexpr,
    A_LAYOUT: gl.constexpr,
    B_LAYOUT: gl.constexpr,
    C_LAYOUT: gl.constexpr,
    B_SHAPE: gl.constexpr,
    TMEM_LAYOUT: gl.constexpr,
    TMEM_REG: gl.constexpr,
    TRANS_B: gl.constexpr,
    NUM_BUFFERS: gl.constexpr,
):
    a_desc = tma.make_tensor_descriptor(
        a_ptr, [M, K], [stride_am, 1], [BLOCK_M, BLOCK_K], A_LAYOUT
    )
    b_desc = tma.make_tensor_descriptor(
        b_ptr,
        [N, K] if TRANS_B else [K, N],
        [stride_bk, 1],
        B_SHAPE,
        B_LAYOUT,
    )
    c_desc = tma.make_tensor_descriptor(
        c_ptr, [M, N], [stride_cm, 1], [BLOCK_M, BLOCK_N], C_LAYOUT
    )

    a_bufs = gl.allocate_shared_memory(
        DTYPE, [NUM_BUFFERS, BLOCK_M, BLOCK_K], A_LAYOUT
    )
    b_bufs = gl.allocate_shared_memory(DTYPE, [NUM_BUFFERS] + B_SHAPE, B_LAYOUT)

    pid_m = gl.program_id(0)
    pid_n = gl.program_id(1)
    off_m = pid_m * BLOCK_M
    off_n = pid_n * BLOCK_N

    tma_bars = gl.allocate_shared_memory(
        gl.int64, [NUM_BUFFERS, 1], mbarrier.MBarrierLayout()
    )
    mma_bars = gl.allocate_shared_memory(
        gl.int64, [NUM_BUFFERS, 1], mbarrier.MBarrierLayout()
    )
    for i in gl.static_range(NUM_BUFFERS):
        mbarrier.init(tma_bars.index(i), count=1)
        mbarrier.init(mma_bars.index(i), count=1)

    acc_tmem = allocate_tensor_memory(gl.float32, [BLOCK_M, BLOCK_N], TMEM_LAYOUT)
    idx = 0
    phase = 0
    use_acc = False
    for k in range(0, K, BLOCK_K):
        a = a_bufs.index(idx)
        b = b_bufs.index(idx)
        tma_bar = tma_bars.index(idx)
        mma_bar = mma_bars.index(idx)
        mbarrier.expect(
            tma_bar, a_desc.block_type.nbytes + b_desc.block_type.nbytes
        )
        tma.async_copy_global_to_shared(a_desc, [off_m, k], tma_bar, a)
        tma.async_copy_global_to_shared(
            b_desc, [off_n, k] if TRANS_B else [k, off_n], tma_bar, b
        )
        mbarrier.wait(tma_bar, phase=phase)

        if TRANS_B:
            b = b.permute((1, 0))
        tcgen05_mma(a, b, acc_tmem, use_acc=use_acc)
        tcgen05_commit(mma_bar)
        mbarrier.wait(mma_bar, phase=phase)
        use_acc = True

        idx += 1
        if idx == NUM_BUFFERS:
            idx = 0
            phase ^= 1

    for i in gl.static_range(NUM_BUFFERS):
        mbarrier.invalidate(tma_bars.index(i))
        mbarrier.invalidate(mma_bars.index(i))

    acc = acc_tmem.load(TMEM_REG)
    c_smem = gl.allocate_shared_memory(DTYPE, [BLOCK_M, BLOCK_N], C_LAYOUT)
    c_smem.store(acc.to(DTYPE))
    fence_async_shared()
    tma.async_copy_shared_to_global(c_desc, [off_m, off_n], c_smem)
    tma.store_wait(pendings=0)

# config = {"BLOCK_K": 128, "BLOCK_M": 64, "BLOCK_N": 128, "arch": "sm_100", "dtype": "fp8e4m3", "num_buffers": 2, "num_warps": 8, "trans_b": 1}
# arch = sm_100


// ===== COMPILED SASS (sm_100a) =====

	.target	sm_100a

	.elftype	@"ET_EXEC"


//--------------------- .note.nv.tkinfo           --------------------------
	.section	.note.nv.tkinfo,"",@"SHT_NOTE"
	.sectionflags	@"SHF_NOTE_NV_TKINFO"
	.tkinfo
        /*0018*/ 	.word	0x00000081
        /*0030*/ 	.string	""
        /*0030*/ 	.string	"ptxas-blackwell"
        /*0030*/ 	.string	"Cuda compilation tools, release 12.9, V12.9.86"
        /*0030*/ 	.string	"Build cuda_12.9.r12.9/compiler.36037853_0"
        /*0030*/ 	.string	"-v  -suppress-debug-info  -lineinfo  -arch sm_100a "



//--------------------- .note.nv.cuver            --------------------------
	.section	.note.nv.cuver,"",@"SHT_NOTE"
	.sectionflags	@"SHF_NOTE_NV_CUVER"
        /*0018*/ 	.short	0x0001
        /*001a*/ 	.short	0x0064
        /*001c*/ 	.short	0x0001
        /*001e*/ 	.short	0x0000
        /*0020*/ 	.short	0x0001
        /*0022*/ 	.short	0x0000


//--------------------- .nv.info                  --------------------------
	.section	.nv.info,"",@"SHT_CUDA_INFO"
	.align	4


	//----- nvinfo : EIATTR_REGCOUNT
	.align		4
        /*0000*/ 	.byte	0x04, 0x2f
        /*0002*/ 	.short	(.L_4 - .L_3)
	.align		4
.L_3:
        /*0004*/ 	.word	index@(gluon_tcgen05)
        /*0008*/ 	.word	0x00000027


	//----- nvinfo : EIATTR_FRAME_SIZE
	.align		4
.L_4:
        /*000c*/ 	.byte	0x04, 0x11
        /*000e*/ 	.short	(.L_6 - .L_5)
	.align		4
.L_5:
        /*0010*/ 	.word	index@($__internal_2_$__cuda_sm10x_tcgen05_guardrail_trap_unallocated_columns_being_dealloced)
        /*0014*/ 	.word	0x00000000


	//----- nvinfo : EIATTR_FRAME_SIZE
	.align		4
.L_6:
        /*0018*/ 	.byte	0x04, 0x11
        /*001a*/ 	.short	(.L_8 - .L_7)
	.align		4
.L_7:
        /*001c*/ 	.word	index@($__internal_1_$__cuda_sm10x_tcgen05_guardrail_trap_phase_invalid_during_alloc)
        /*0020*/ 	.word	0x00000000


	//----- nvinfo : EIATTR_FRAME_SIZE
	.align		4
.L_8:
        /*0024*/ 	.byte	0x04, 0x11
        /*0026*/ 	.short	(.L_10 - .L_9)
	.align		4
.L_9:
        /*0028*/ 	.word	index@($__internal_0_$__cuda_sm10x_tcgen05_guardrail_trap_col_being_dealloced_not_returned_by_alloc)
        /*002c*/ 	.word	0x00000000


	//----- nvinfo : EIATTR_FRAME_SIZE
	.align		4
.L_10:
        /*0030*/ 	.byte	0x04, 0x11
        /*0032*/ 	.short	(.L_12 - .L_11)
	.align		4
.L_11:
        /*0034*/ 	.word	index@(gluon_tcgen05)
        /*0038*/ 	.word	0x00000000


	//----- nvinfo : EIATTR_MIN_STACK_SIZE
	.align		4
.L_12:
        /*003c*/ 	.byte	0x04, 0x12
        /*003e*/ 	.short	(.L_14 - .L_13)
	.align		4
.L_13:
        /*0040*/ 	.word	index@(gluon_tcgen05)
        /*0044*/ 	.word	0x00000000
.L_14:


//--------------------- .nv.info.gluon_tcgen05    --------------------------
	.section	.nv.info.gluon_tcgen05,"",@"SHT_CUDA_INFO"
	.sectionflags	@""
	.align	4


	//----- nvinfo : EIATTR_CUDA_API_VERSION
	.align		4
        /*0000*/ 	.byte	0x04, 0x37
        /*0002*/ 	.short	(.L_16 - .L_15)
.L_15:
        /*0004*/ 	.word	0x00000081


	//----- nvinfo : EIATTR_KPARAM_INFO
	.align		4
.L_16:
        /*0008*/ 	.byte	0x04, 0x17
        /*000a*/ 	.short	(.L_18 - .L_17)
.L_17:
        /*000c*/ 	.word	0x00000000
        /*0010*/ 	.short	0x000a
        /*0012*/ 	.short	0x0048
        /*0014*/ 	.byte	0x00, 0xf4, 0x21, 0x00


	//----- nvinfo : EIATTR_KPARAM_INFO
	.align		4
.L_18:
        /*0018*/ 	.byte	0x04, 0x17
        /*001a*/ 	.short	(.L_20 - .L_19)
.L_19:
        /*001c*/ 	.word	0x00000000
        /*0020*/ 	.short	0x0009
        /*0022*/ 	.short	0x0040
        /*0024*/ 	.byte	0x00, 0xf4, 0x21, 0x00


	//----- nvinfo : EIATTR_KPARAM_INFO
	.align		4
.L_20:
        /*0028*/ 	.byte	0x04, 0x17
        /*002a*/ 	.short	(.L_22 - .L_21)
.L_21:
        /*002c*/ 	.word	0x00000000
        /*0030*/ 	.short	0x0008
        /*0032*/ 	.short	0x0038
        /*0034*/ 	.byte	0x00, 0xf0, 0x21, 0x00


	//----- nvinfo : EIATTR_KPARAM_INFO
	.align		4
.L_22:
        /*0038*/ 	.byte	0x04, 0x17
        /*003a*/ 	.short	(.L_24 - .L_23)
.L_23:
        /*003c*/ 	.word	0x00000000
        /*0040*/ 	.short	0x0007
        /*0042*/ 	.short	0x0030
        /*0044*/ 	.byte	0x00, 0xf0, 0x21, 0x00


	//----- nvinfo : EIATTR_KPARAM_INFO
	.align		4
.L_24:
        /*0048*/ 	.byte	0x04, 0x17
        /*004a*/ 	.short	(.L_26 - .L_25)
.L_25:
        /*004c*/ 	.word	0x00000000
        /*0050*/ 	.short	0x0006
        /*0052*/ 	.short	0x0028
        /*0054*/ 	.byte	0x00, 0xf0, 0x21, 0x00


	//----- nvinfo : EIATTR_KPARAM_INFO
	.align		4
.L_26:
        /*0058*/ 	.byte	0x04, 0x17
        /*005a*/ 	.short	(.L_28 - .L_27)
.L_27:
        /*005c*/ 	.word	0x00000000
        /*0060*/ 	.short	0x0005
        /*0062*/ 	.short	0x0020
        /*0064*/ 	.byte	0x00, 0xf0, 0x11, 0x00


	//----- nvinfo : EIATTR_KPARAM_INFO
	.align		4
.L_28:
        /*0068*/ 	.byte	0x04, 0x17
        /*006a*/ 	.short	(.L_30 - .L_29)
.L_29:
        /*006c*/ 	.word	0x00000000
        /*0070*/ 	.short	0x0004
        /*0072*/ 	.short	0x001c
        /*0074*/ 	.byte	0x00, 0xf0, 0x11, 0x00


	//----- nvinfo : EIATTR_KPARAM_INFO
	.align		4
.L_30:
        /*0078*/ 	.byte	0x04, 0x17
        /*007a*/ 	.short	(.L_32 - .L_31)
.L_31:
        /*007c*/ 	.word	0x00000000
        /*0080*/ 	.short	0x0003
        /*0082*/ 	.short	0x0018
        /*0084*/ 	.byte	0x00, 0xf0, 0x11, 0x00


	//----- nvinfo : EIATTR_KPARAM_INFO
	.align		4
.L_32:
        /*0088*/ 	.byte	0x04, 0x17
        /*008a*/ 	.short	(.L_34 - .L_33)
.L_33:
        /*008c*/ 	.word	0x00000000
        /*0090*/ 	.short	0x0002
        /*0092*/ 	.short	0x0010
        /*0094*/ 	.byte	0x00, 0xf4, 0x21, 0x00


	//----- nvinfo : EIATTR_KPARAM_INFO
	.align		4
.L_34:
        /*0098*/ 	.byte	0x04, 0x17
        /*009a*/ 	.short	(.L_36 - .L_35)
.L_35:
        /*009c*/ 	.word	0x00000000
        /*00a0*/ 	.short	0x0001
        /*00a2*/ 	.short	0x0008
        /*00a4*/ 	.byte	0x00, 0xf4, 0x21, 0x00


	//----- nvinfo : EIATTR_KPARAM_INFO
	.align		4
.L_36:
        /*00a8*/ 	.byte	0x04, 0x17
        /*00aa*/ 	.short	(.L_38 - .L_37)
.L_37:
        /*00ac*/ 	.word	0x00000000
        /*00b0*/ 	.short	0x0000
        /*00b2*/ 	.short	0x0000
        /*00b4*/ 	.byte	0x00, 0xf4, 0x21, 0x00


	//----- nvinfo : EIATTR_AT_ENTRY_FRAGMENTS
	.align		4
.L_38:
        /*00b8*/ 	.byte	0x04, 0x4f
        /*00ba*/ 	.short	(.L_40 - .L_39)


	//   ....[0]....
.L_39:
        /*00bc*/ 	.word	0x00000004


	//----- nvinfo : EIATTR_RESERVED_SMEM_USED
	.align		4
.L_40:
        /*00c0*/ 	.byte	0x01, 0x41
	.zero		2


	//----- nvinfo : EIATTR_SPARSE_MMA_MASK
	.align		4
        /*00c4*/ 	.byte	0x03, 0x50
        /*00c6*/ 	.short	0x0000


	//----- nvinfo : EIATTR_TCGEN05_1CTA_USED
	.align		4
        /*00c8*/ 	.byte	0x01, 0x51
	.zero		2


	//----- nvinfo : EIATTR_MAXREG_COUNT
	.align		4
        /*00cc*/ 	.byte	0x03, 0x1b
        /*00ce*/ 	.short	0x00ff


	//----- nvinfo : EIATTR_NUM_BARRIERS
	.align		4
        /*00d0*/ 	.byte	0x02, 0x4c
        /*00d2*/ 	.byte	0x01
	.zero		1


	//----- nvinfo : EIATTR_INT_WARP_WIDE_INSTR_OFFSETS
	.align		4
        /*00d4*/ 	.byte	0x04, 0x31
        /*00d6*/ 	.short	(.L_42 - .L_41)


	//   ....[0]....
.L_41:
        /*00d8*/ 	.word	0x00001690


	//   ....[1]....
        /*00dc*/ 	.word	0x000016b0


	//   ....[2]....
        /*00e0*/ 	.word	0x00001740


	//   ....[3]....
        /*00e4*/ 	.word	0x00001900


	//   ....[4]....
        /*00e8*/ 	.word	0x00001910


	//   ....[5]....
        /*00ec*/ 	.word	0x00001970


	//   ....[6]....
        /*00f0*/ 	.word	0x00001980


	//   ....[7]....
        /*00f4*/ 	.word	0x00001c50


	//   ....[8]....
        /*00f8*/ 	.word	0x00001c60


	//   ....[9]....
        /*00fc*/ 	.word	0x00001de0


	//   ....[10]....
        /*0100*/ 	.word	0x00001e10


	//   ....[11]....
        /*0104*/ 	.word	0x00001e40


	//   ....[12]....
        /*0108*/ 	.word	0x00001e60


	//   ....[13]....
        /*010c*/ 	.word	0x00002160


	//   ....[14]....
        /*0110*/ 	.word	0x00002170


	//   ....[15]....
        /*0114*/ 	.word	0x00002490


	//   ....[16]....
        /*0118*/ 	.word	0x000024a0


	//   ....[17]....
        /*011c*/ 	.word	0x000027e0


	//   ....[18]....
        /*0120*/ 	.word	0x00002830


	//----- nvinfo : EIATTR_COOP_GROUP_MASK_REGIDS
	.align		4
.L_42:
        /*0124*/ 	.byte	0x04, 0x29
        /*0126*/ 	.short	(.L_44 - .L_43)


	//   ....[0]....
.L_43:
        /*0128*/ 	.word	0xffffffff


	//   ....[1]....
        /*012c*/ 	.word	0xffffffff


	//   ....[2]....
        /*0130*/ 	.word	0xffffffff


	//   ....[3]....
        /*0134*/ 	.word	0xffffffff


	//   ....[4]....
        /*0138*/ 	.word	0xffffffff


	//   ....[5]....
        /*013c*/ 	.word	0xffffffff


	//   ....[6]....
        /*0140*/ 	.word	0xffffffff


	//   ....[7]....
        /*0144*/ 	.word	0xffffffff


	//   ....[8]....
        /*0148*/ 	.word	0xffffffff


	//   ....[9]....
        /*014c*/ 	.word	0xffffffff


	//----- nvinfo : EIATTR_COOP_GROUP_INSTR_OFFSETS
	.align		4
.L_44:
        /*0150*/ 	.byte	0x04, 0x28
        /*0152*/ 	.short	(.L_46 - .L_45)


	//   ....[0]....
.L_45:
        /*0154*/ 	.word	0x00000050


	//   ....[1]....
        /*0158*/ 	.word	0x00000310


	//   ....[2]....
        /*015c*/ 	.word	0x000004f0


	//   ....[3]....
        /*0160*/ 	.word	0x00000980


	//   ....[4]....
        /*0164*/ 	.word	0x00000ac0


	//   ....[5]....
        /*0168*/ 	.word	0x00000fa0


	//   ....[6]....
        /*016c*/ 	.word	0x000010e0


	//   ....[7]....
        /*0170*/ 	.word	0x00001530


	//   ....[8]....
        /*0174*/ 	.word	0x00002670


	//   ....[9]....
        /*0178*/ 	.word	0x000028e0


	//----- nvinfo : EIATTR_VRC_CTA_INIT_COUNT
	.align		4
.L_46:
        /*017c*/ 	.byte	0x02, 0x4a
        /*017e*/ 	.byte	0x80
	.zero		1


	//----- nvinfo : EIATTR_MBARRIER_INSTR_OFFSETS
	.align		4
        /*0180*/ 	.byte	0x04, 0x39
        /*0182*/ 	.short	(.L_48 - .L_47)


	//   ....[0]....
.L_47:
        /*0184*/ 	.word	0x00001760
        /*0188*/ 	.word	0x000000ff
        /*018c*/ 	.word	0x0000c000
        /*0190*/ 	.short	0x0100
        /*0192*/ 	.byte	0x08
	.zero		1


	//   ....[1]....
        /*0194*/ 	.word	0x00001770
        /*0198*/ 	.word	0x000000ff
        /*019c*/ 	.word	0x0000c010
        /*01a0*/ 	.short	0x0100
        /*01a2*/ 	.byte	0x08
	.zero		1


	//   ....[2]....
        /*01a4*/ 	.word	0x00001820
        /*01a8*/ 	.word	0x000000ff
        /*01ac*/ 	.word	0x0000c008
        /*01b0*/ 	.short	0x0100
        /*01b2*/ 	.byte	0x08
	.zero		1


	//   ....[3]....
        /*01b4*/ 	.word	0x00001830
        /*01b8*/ 	.word	0x000000ff
        /*01bc*/ 	.word	0x0000c018
        /*01c0*/ 	.short	0x0100
        /*01c2*/ 	.byte	0x08
	.zero		1


	//   ....[4]....
        /*01c4*/ 	.word	0x00001a10
        /*01c8*/ 	.word	0x000000ff
        /*01cc*/ 	.word	0x0000c000
        /*01d0*/ 	.short	0x010a
        /*01d2*/ 	.byte	0x08
	.zero		1


	//   ....[5]....
        /*01d4*/ 	.word	0x00001cb0
        /*01d8*/ 	.word	0x000000ff
        /*01dc*/ 	.word	0x0000c010
        /*01e0*/ 	.short	0x010a
        /*01e2*/ 	.byte	0x08
	.zero		1


	//   ....[6]....
        /*01e4*/ 	.word	0x00001ee0
        /*01e8*/ 	.word	0x000000ff
        /*01ec*/ 	.word	0x0000c000
        /*01f0*/ 	.short	0x010a
        /*01f2*/ 	.byte	0x1c
	.zero		1


	//   ....[7]....
        /*01f4*/ 	.word	0x000021b0
        /*01f8*/ 	.word	0x000000ff
        /*01fc*/ 	.word	0x0000c010
        /*0200*/ 	.short	0x010a
        /*0202*/ 	.byte	0x1c
	.zero		1


	//   ....[8]....
        /*0204*/ 	.word	0x000022b0
        /*0208*/ 	.word	0x000000ff
        /*020c*/ 	.word	0x0000c000
        /*0210*/ 	.short	0x0108
        /*0212*/ 	.byte	0x08
	.zero		1


	//   ....[9]....
        /*0214*/ 	.word	0x000022c0
        /*0218*/ 	.word	0x000000ff
        /*021c*/ 	.word	0x0000c010
        /*0220*/ 	.short	0x0108
        /*0222*/ 	.byte	0x08
	.zero		1


	//   ....[10]....
        /*0224*/ 	.word	0x00002310
        /*0228*/ 	.word	0x000000ff
        /*022c*/ 	.word	0x0000c008
        /*0230*/ 	.short	0x0108
        /*0232*/ 	.byte	0x08
	.zero		1


	//   ....[11]....
        /*0234*/ 	.word	0x00002320
        /*0238*/ 	.word	0x000000ff
        /*023c*/ 	.word	0x0000c018
        /*0240*/ 	.short	0x0108
        /*0242*/ 	.byte	0x08
	.zero		1


	//   ....[12]....
        /*0244*/ 	.word	0x00002900
        /*0248*/ 	.word	0x000000ff
        /*024c*/ 	.word	0x0000c000
        /*0250*/ 	.short	0x010a
        /*0252*/ 	.byte	0x08
	.zero		1


	//   ....[13]....
        /*0254*/ 	.word	0x00002930
        /*0258*/ 	.word	0x000000ff
        /*025c*/ 	.word	0x0000c010
        /*0260*/ 	.short	0x010a
        /*0262*/ 	.byte	0x08
	.zero		1


	//   ....[14]....
        /*0264*/ 	.word	0x00002960
        /*0268*/ 	.word	0x000000ff
        /*026c*/ 	.word	0x0000c000
        /*0270*/ 	.short	0x010a
        /*0272*/ 	.byte	0x1c
	.zero		1


	//   ....[15]....
        /*0274*/ 	.word	0x00002990
        /*0278*/ 	.word	0x000000ff
        /*027c*/ 	.word	0x0000c010
        /*0280*/ 	.short	0x010a
        /*0282*/ 	.byte	0x1c
	.zero		1


	//----- nvinfo : EIATTR_NUM_MBARRIERS
	.align		4
.L_48:
        /*0284*/ 	.byte	0x03, 0x38
        /*0286*/ 	.short	0x0004


	//----- nvinfo : EIATTR_EXIT_INSTR_OFFSETS
	.align		4
        /*0288*/ 	.byte	0x04, 0x1c
        /*028a*/ 	.short	(.L_50 - .L_49)


	//   ....[0]....
.L_49:
        /*028c*/ 	.word	0x000028f0


	//----- nvinfo : EIATTR_REQNTID
	.align		4
.L_50:
        /*0290*/ 	.byte	0x04, 0x10
        /*0292*/ 	.short	(.L_52 - .L_51)
.L_51:
        /*0294*/ 	.word	0x00000100
        /*0298*/ 	.word	0x00000001
        /*029c*/ 	.word	0x00000001


	//----- nvinfo : EIATTR_CRS_STACK_SIZE
	.align		4
.L_52:
        /*02a0*/ 	.byte	0x04, 0x1e
        /*02a2*/ 	.short	(.L_54 - .L_53)
.L_53:
        /*02a4*/ 	.word	0x00000000


	//----- nvinfo : EIATTR_CBANK_PARAM_SIZE
	.align		4
.L_54:
        /*02a8*/ 	.byte	0x03, 0x19
        /*02aa*/ 	.short	0x0050


	//----- nvinfo : EIATTR_PARAM_CBANK
	.align		4
        /*02ac*/ 	.byte	0x04, 0x0a
        /*02ae*/ 	.short	(.L_56 - .L_55)
	.align		4
.L_55:
        /*02b0*/ 	.word	index@(.nv.constant0.gluon_tcgen05)
        /*02b4*/ 	.short	0x0380
        /*02b6*/ 	.short	0x0050


	//----- nvinfo : EIATTR_SW_WAR
	.align		4
.L_56:
        /*02b8*/ 	.byte	0x04, 0x36
        /*02ba*/ 	.short	(.L_58 - .L_57)
.L_57:
        /*02bc*/ 	.word	0x00000008
.L_58:


//--------------------- .nv.compat                --------------------------
	.section	.nv.compat,"",@"SHT_CUDA_COMPAT_INFO"
	.align	4
        /*0000*/ 	.byte	0x02, 0x02, 0x02, 0x00, 0x02, 0x05, 0x05, 0x00, 0x02, 0x03, 0x03, 0x00, 0x02, 0x06, 0x01, 0x00


//--------------------- .nv.callgraph             --------------------------
	.section	.nv.callgraph,"",@"SHT_CUDA_CALLGRAPH"
	.align	4
	.sectionentsize	8
	.align		4
        /*0000*/ 	.word	0x00000000
	.align		4
        /*0004*/ 	.word	0xffffffff
	.align		4
        /*0008*/ 	.word	0x00000000
	.align		4
        /*000c*/ 	.word	0xfffffffe
	.align		4
        /*0010*/ 	.word	0x00000000
	.align		4
        /*0014*/ 	.word	0xfffffffd
	.align		4
        /*0018*/ 	.word	0x00000000
	.align		4
        /*001c*/ 	.word	0xfffffffc


//--------------------- .text.gluon_tcgen05       --------------------------
	.section	.text.gluon_tcgen05,"ax",@progbits
	.align	128
        .global         gluon_tcgen05
        .type           gluon_tcgen05,@function
        .size           gluon_tcgen05,(.L_x_78 - gluon_tcgen05)
        .other          gluon_tcgen05,@"STO_CUDA_ENTRY STV_DEFAULT"
gluon_tcgen05:
.text.gluon_tcgen05:
[----:B------:R-:W1:Y:S01]  /*0000*/  LDC R1, c[0x0][0x37c] ;  /* 0x0000df00ff017b82 */ /* 0x000e620000000800 */
[----:B------:R-:W2:Y:S02]  /*0010*/  S2R R0, SR_TID.X ;  /* 0x0000000000007919 */ /* 0x000ea40000002100 */
[----:B--2---:R-:W-:-:S13]  /*0020*/  ISETP.GE.U32.AND P2, PT, R0, 0x20, PT ;  /* 0x000000200000780c */ /* 0x004fda0003f46070 */
[----:B------:R-:W-:Y:S05]  /*0030*/  @P2 BRA `(.L_x_0) ;  /* 0x0000000000b82947 */ /* 0x000fea0003800000 */
[----:B------:R-:W2:Y:S01]  /*0040*/  S2UR UR6, SR_CgaCtaId ;  /* 0x00000000000679c3 */ /* 0x000ea20000008800 */
[----:B------:R-:W-:Y:S01]  /*0050*/  NOP ;  /* 0x0000000000007918 */ /* 0x000fe20000000000 */
[----:B------:R-:W-:Y:S02]  /*0060*/  UMOV UR4, 0x40 ;  /* 0x0000004000047882 */ /* 0x000fe40000000000 */
[----:B--2---:R-:W-:-:S09]  /*0070*/  ULEA UR4, UR6, UR4, 0x18 ;  /* 0x0000000406047291 */ /* 0x004fd2000f8ec0ff */
[----:B------:R-:W2:Y:S01]  /*0080*/  LDS.U8 R2, [UR4] ;  /* 0x00000004ff027984 */ /* 0x000ea20008000000 */
[----:B------:R-:W-:Y:S02]  /*0090*/  UMOV UR4, 0x400 ;  /* 0x0000040000047882 */ /* 0x000fe40000000000 */
[----:B------:R-:W-:Y:S01]  /*00a0*/  ULEA UR4, UR6, UR4, 0x18 ;  /* 0x0000000406047291 */ /* 0x000fe2000f8ec0ff */
[----:B--2---:R-:W-:-:S13]  /*00b0*/  ISETP.NE.AND P0, PT, R2, RZ, PT ;  /* 0x000000ff0200720c */ /* 0x004fda0003f05270 */
[----:B------:R-:W-:Y:S05]  /*00c0*/  @P0 BRA `(.L_x_1) ;  /* 0x00000000007c0947 */ /* 0x000fea0003800000 */
[----:B------:R-:W-:-:S13]  /*00d0*/  ELECT P0, URZ, PT ;  /* 0x0000000000ff782f */ /* 0x000fda0003800000 */
[----:B------:R-:W-:Y:S05]  /*00e0*/  @!P0 BRA `(.L_x_2) ;  /* 0x0000000000848947 */ /* 0x000fea0003800000 */
[----:B------:R-:W-:Y:S01]  /*00f0*/  UMOV UR5, 0x4 ;  /* 0x0000000400057882 */ /* 0x000fe20000000000 */
[----:B------:R-:W-:Y:S02]  /*0100*/  IMAD.MOV.U32 R5, RZ, RZ, 0x1 ;  /* 0x00000001ff057424 */ /* 0x000fe400078e00ff */
[----:B------:R-:W-:Y:S02]  /*0110*/  IMAD.MOV.U32 R3, RZ, RZ, 0xf ;  /* 0x0000000fff037424 */ /* 0x000fe400078e00ff */
[----:B------:R-:W-:Y:S04]  /*0120*/  DEPBAR.LE SB2, 0x36 ;  /* 0x0000ad800000791a */ /* 0x000fe80000000000 */
[----:B------:R-:W2:Y:S02]  /*0130*/  UTCATOMSWS.FIND_AND_SET.ALIGN UP0, UR5, UR5 ;  /* 0x00000005000575e3 */ /* 0x000ea40008000800 */
[----:B--2---:R-:W-:-:S04]  /*0140*/  PLOP3.LUT P0, PT, PT, PT, UP0, 0x80, 0x8 ;  /* 0x000000000008781c */ /* 0x004fc80003f0f008 */
[----:B------:R-:W-:-:S04]  /*0150*/  SEL R2, RZ, 0xffffffff, !P0 ;  /* 0xffffffffff027807 */ /* 0x000fc80004000000 */
[----:B------:R-:W-:Y:S01]  /*0160*/  ISETP.NE.AND P0, PT, R2, RZ, PT ;  /* 0x000000ff0200720c */ /* 0x000fe20003f05270 */
[----:B------:R-:W-:-:S12]  /*0170*/  IMAD.U32 R2, RZ, RZ, UR5 ;  /* 0x00000005ff027e24 */ /* 0x000fd8000f8e00ff */
[----:B------:R-:W-:Y:S05]  /*0180*/  @P0 BRA `(.L_x_3) ;  /* 0x0000000000240947 */ /* 0x000fea0003800000 */
.L_x_4:
[----:B------:R-:W-:Y:S05]  /*0190*/  NANOSLEEP 0x64 ;  /* 0x000000640000795d */ /* 0x000fea0003800000 */
[----:B------:R-:W-:-:S05]  /*01a0*/  UMOV UR5, 0x4 ;  /* 0x0000000400057882 */ /* 0x000fca0000000000 */
[----:B------:R-:W-:Y:S04]  /*01b0*/  DEPBAR.LE SB2, 0x36 ;  /* 0x0000ad800000791a */ /* 0x000fe80000000000 */
[----:B------:R-:W2:Y:S02]  /*01c0*/  UTCATOMSWS.FIND_AND_SET.ALIGN UP0, UR5, UR5 ;  /* 0x00000005000575e3 */ /* 0x000ea40008000800 */
[----:B--2---:R-:W-:-:S04]  /*01d0*/  PLOP3.LUT P0, PT, PT, PT, UP0, 0x80, 0x8 ;  /* 0x000000000008781c */ /* 0x004fc80003f0f008 */
[----:B------:R-:W-:-:S04]  /*01e0*/  SEL R2, RZ, 0xffffffff, !P0 ;  /* 0xffffffffff027807 */ /* 0x000fc80004000000 */
[----:B------:R-:W-:Y:S01]  /*01f0*/  ISETP.NE.AND P0, PT, R2, RZ, PT ;  /* 0x000000ff0200720c */ /* 0x000fe20003f05270 */
[----:B------:R-:W-:-:S12]  /*0200*/  IMAD.U32 R2, RZ, RZ, UR5 ;  /* 0x00000005ff027e24 */ /* 0x000fd8000f8e00ff */
[----:B------:R-:W-:Y:S05]  /*0210*/  @!P0 BRA `(.L_x_4) ;  /* 0xfffffffc00dc8947 */ /* 0x000fea000383ffff */
.L_x_3:
[C---:B------:R-:W-:Y:S01]  /*0220*/  VIADD R4, R2.reuse, 0x10 ;  /* 0x0000001002047836 */ /* 0x040fe20000000000 */
[----:B------:R-:W-:Y:S01]  /*0230*/  UMOV UR5, 0x50 ;  /* 0x0000005000057882 */ /* 0x000fe20000000000 */
[----:B------:R-:W-:Y:S01]  /*0240*/  SHF.L.U32 R3, R3, R2, RZ ;  /* 0x0000000203037219 */ /* 0x000fe200000006ff */
[----:B------:R-:W-:Y:S01]  /*0250*/  ULEA UR5, UR6, UR5, 0x18 ;  /* 0x0000000506057291 */ /* 0x000fe2000f8ec0ff */
[----:B------:R-:W-:Y:S01]  /*0260*/  IMAD.SHL.U32 R2, R2, 0x20, RZ ;  /* 0x0000002002027824 */ /* 0x000fe200078e00ff */
[----:B------:R-:W-:-:S04]  /*0270*/  SHF.L.U32 R4, R5, R4, RZ ;  /* 0x0000000405047219 */ /* 0x000fc800000006ff */
[----:B------:R-:W-:-:S05]  /*0280*/  LOP3.LUT R3, R4, R3, RZ, 0xfc, !PT ;  /* 0x0000000304037212 */ /* 0x000fca00078efcff */
[----:B------:R2:W-:Y:S04]  /*0290*/  ATOMS.OR RZ, [UR5], R3 ;  /* 0x00000003ffff798c */ /* 0x0005e8000b000005 */
[----:B------:R2:W-:Y:S01]  /*02a0*/  STS [UR4], R2 ;  /* 0x00000002ff007988 */ /* 0x0005e20008000804 */
[----:B------:R-:W-:Y:S05]  /*02b0*/  BRA `(.L_x_2) ;  /* 0x0000000000107947 */ /* 0x000fea0003800000 */
.L_x_1:
[----:B------:R-:W-:Y:S01]  /*02c0*/  IMAD.MOV.U32 R3, RZ, RZ, -0x1 ;  /* 0xffffffffff037424 */ /* 0x000fe200078e00ff */
[----:B------:R-:W-:-:S04]  /*02d0*/  MOV R2, 0x300 ;  /* 0x0000030000027802 */ /* 0x000fc80000000f00 */
[----:B------:R2:W-:Y:S03]  /*02e0*/  STS [UR4], R3 ;  /* 0x00000003ff007988 */ /* 0x0005e60008000804 */
[----:B-12---:R-:W-:Y:S05]  /*02f0*/  CALL.REL.NOINC `($__internal_1_$__cuda_sm10x_tcgen05_guardrail_trap_phase_invalid_during_alloc) ;  /* 0x0000002400bc7944 */ /* 0x006fea0003c00000 */
.L_x_2:
[----:B------:R-:W-:Y:S05]  /*0300*/  WARPSYNC.ALL ;  /* 0x0000000000007948 */ /* 0x000fea0003800000 */
[----:B------:R-:W-:Y:S01]  /*0310*/  NOP ;  /* 0x0000000000007918 */ /* 0x000fe20000000000 */
.L_x_0:
[----:B------:R-:W3:Y:S08]  /*0320*/  S2UR UR4, SR_CgaCtaId ;  /* 0x00000000000479c3 */ /* 0x000ef00000008800 */
[----:B------:R-:W-:Y:S01]  /*0330*/  BAR.SYNC.DEFER_BLOCKING 0x0 ;  /* 0x0000000000007b1d */ /* 0x000fe20000010000 */
[----:B------:R-:W-:-:S05]  /*0340*/  LOP3.LUT R36, R0, 0xff, RZ, 0xc0, !PT ;  /* 0x000000ff00247812 */ /* 0x000fca00078ec0ff */
[----:B------:R-:W-:Y:S02]  /*0350*/  UMOV UR8, 0x400 ;  /* 0x0000040000087882 */ /* 0x000fe40000000000 */
[----:B------:R-:W4:Y:S08]  /*0360*/  LDC R7, c[0x0][0x3a0] ;  /* 0x0000e800ff077b82 */ /* 0x000f300000000800 */
[----:B------:R-:W5:Y:S01]  /*0370*/  S2UR UR9, SR_CTAID.Y ;  /* 0x00000000000979c3 */ /* 0x000f620000002600 */
[----:B---3--:R-:W-:-:S09]  /*0380*/  ULEA UR8, UR4, UR8, 0x18 ;  /* 0x0000000804087291 */ /* 0x008fd2000f8ec0ff */
[----:B------:R-:W3:Y:S01]  /*0390*/  LDS R4, [UR8] ;  /* 0x00000008ff047984 */ /* 0x000ee20008000800 */
[----:B------:R-:W-:Y:S06]  /*03a0*/  BAR.SYNC.DEFER_BLOCKING 0x0 ;  /* 0x0000000000007b1d */ /* 0x000fec0000010000 */
[----:B------:R-:W-:Y:S05]  /*03b0*/  @P2 BRA `(.L_x_5) ;  /* 0x0000000000182947 */ /* 0x000fea0003800000 */
[----:B------:R-:W-:Y:S01]  /*03c0*/  ELECT P0, URZ, PT ;  /* 0x0000000000ff782f */ /* 0x000fe20003800000 */
[----:B--2---:R-:W-:Y:S01]  /*03d0*/  IMAD.MOV.U32 R2, RZ, RZ, 0x1 ;  /* 0x00000001ff027424 */ /* 0x004fe200078e00ff */
[----:B------:R-:W-:Y:S01]  /*03e0*/  UMOV UR5, 0x40 ;  /* 0x0000004000057882 */ /* 0x000fe20000000000 */
[----:B------:R-:W-:Y:S01]  /*03f0*/  UVIRTCOUNT.DEALLOC.SMPOOL 0x80 ;  /* 0x000000800000784c */ /* 0x000fe20000000000 */
[----:B------:R-:W-:-:S09]  /*0400*/  ULEA UR5, UR4, UR5, 0x18 ;  /* 0x0000000504057291 */ /* 0x000fd2000f8ec0ff */
[----:B------:R2:W-:Y:S03]  /*0410*/  @P0 STS.U8 [UR5], R2 ;  /* 0x00000002ff000988 */ /* 0x0005e60008000005 */
.L_x_5:
[----:B------:R-:W2:Y:S01]  /*0420*/  S2UR UR4, SR_CTAID.Z ;  /* 0x00000000000479c3 */ /* 0x000ea20000002700 */
[----:B------:R-:W5:Y:S01]  /*0430*/  LDCU UR5, c[0x0][0x370] ;  /* 0x00006e00ff0577ac */ /* 0x000f620008000800 */
[C---:B------:R-:W-:Y:S01]  /*0440*/  ISETP.GE.U32.AND P0, PT, R36.reuse, 0x20, PT ;  /* 0x000000202400780c */ /* 0x040fe20003f06070 */
[----:B----4-:R-:W-:Y:S01]  /*0450*/  VIADD R6, R7, 0xffffffff ;  /* 0xffffffff07067836 */ /* 0x010fe20000000000 */
[C---:B------:R-:W-:Y:S01]  /*0460*/  ISETP.NE.U32.AND P3, PT, R36.reuse, RZ, PT ;  /* 0x000000ff2400720c */ /* 0x040fe20003f65070 */
[----:B------:R-:W2:Y:S02]  /*0470*/  LDCU UR6, c[0x0][0x374] ;  /* 0x00006e80ff0677ac */ /* 0x000ea40008000800 */
[----:B--2---:R-:W-:Y:S01]  /*0480*/  LEA R3, R36, UR8, 0x2 ;  /* 0x0000000824037c11 */ /* 0x004fe2000f8e10ff */
[----:B------:R-:W-:Y:S01]  /*0490*/  BSSY.RECONVERGENT B0, `(.L_x_6) ;  /* 0x0000015000007945 */ /* 0x000fe20003800200 */
[----:B------:R-:W5:Y:S01]  /*04a0*/  S2UR UR7, SR_CTAID.X ;  /* 0x00000000000779c3 */ /* 0x000f620000002500 */
[----:B------:R-:W2:Y:S01]  /*04b0*/  LDCU.64 UR20, c[0x0][0x3c0] ;  /* 0x00007800ff1477ac */ /* 0x000ea20008000a00 */
[----:B---3--:R-:W-:-:S04]  /*04c0*/  R2UR UR23, R4 ;  /* 0x00000000041772ca */ /* 0x008fc800000e0000 */
[----:B------:R3:W-:Y:S02]  /*04d0*/  @!P0 STS [R3], RZ ;  /* 0x000000ff03008388 */ /* 0x0007e40000000800 */
[----:B------:R-:W4:Y:S01]  /*04e0*/  LDC R2, c[0x0][0x398] ;  /* 0x0000e600ff027b82 */ /* 0x000f220000000800 */
[----:B------:R-:W-:Y:S01]  /*04f0*/  NOP ;  /* 0x0000000000007918 */ /* 0x000fe20000000000 */
[----:B------:R3:W-:Y:S01]  /*0500*/  @!P3 STS [UR8+0x20], R6 ;  /* 0x00002006ff00b988 */ /* 0x0007e20008000808 */
[----:B-----5:R-:W-:-:S04]  /*0510*/  UIMAD UR4, UR4, UR6, UR9 ;  /* 0x00000006040472a4 */ /* 0x020fc8000f8e0209 */
[----:B------:R-:W-:-:S04]  /*0520*/  UIMAD UR4, UR4, UR5, UR7 ;  /* 0x00000005040472a4 */ /* 0x000fc8000f8e0207 */
[----:B------:R-:W-:-:S04]  /*0530*/  UIMAD UR4, UR4, 0x180, URZ ;  /* 0x00000180040478a4 */ /* 0x000fc8000f8e02ff */
[----:B--2---:R-:W-:Y:S01]  /*0540*/  UIADD3 UR24, UP0, UPT, UR4, UR20, URZ ;  /* 0x0000001404187290 */ /* 0x004fe2000ff1e0ff */
[----:B----4-:R-:W-:-:S03]  /*0550*/  VIADD R2, R2, 0xffffffff ;  /* 0xffffffff02027836 */ /* 0x010fc60000000000 */
[----:B------:R-:W-:Y:S01]  /*0560*/  ULEA.HI.X.SX32 UR25, UR4, UR21, 0x1, UP0 ;  /* 0x0000001504197291 */ /* 0x000fe200080f0eff */
[----:B---3--:R-:W-:Y:S11]  /*0570*/  @P3 BRA `(.L_x_7) ;  /* 0x0000000000183947 */ /* 0x008ff60003800000 */
[----:B------:R-:W2:Y:S01]  /*0580*/  LDS R4, [UR8+0x8] ;  /* 0x00000808ff047984 */ /* 0x000ea20008000800 */
[----:B------:R-:W3:Y:S01]  /*0590*/  LDC.64 R8, c[0x0][0x380] ;  /* 0x0000e000ff087b82 */ /* 0x000ee20000000a00 */
[----:B------:R-:W-:Y:S02]  /*05a0*/  IMAD.MOV.U32 R5, RZ, RZ, 0x70 ;  /* 0x00000070ff057424 */ /* 0x000fe400078e00ff */
[----:B---3--:R3:W-:Y:S03]  /*05b0*/  STS.64 [UR8], R8 ;  /* 0x00000008ff007988 */ /* 0x0087e60008000a08 */
[----:B--2---:R-:W-:-:S05]  /*05c0*/  LOP3.LUT R4, R4, 0x10, R5, 0xd8, !PT ;  /* 0x0000001004047812 */ /* 0x004fca00078ed805 */
[----:B------:R3:W-:Y:S02]  /*05d0*/  STS [UR8+0x8], R4 ;  /* 0x00000804ff007988 */ /* 0x0007e40008000808 */
.L_x_7:
[----:B------:R-:W-:Y:S05]  /*05e0*/  BSYNC.RECONVERGENT B0 ;  /* 0x0000000000007941 */ /* 0x000fea0003800200 */
.L_x_6:
[----:B------:R-:W-:Y:S04]  /*05f0*/  BSSY.RECONVERGENT B0, `(.L_x_8) ;  /* 0x000000a000007945 */ /* 0x000fe80003800200 */
[----:B------:R-:W-:Y:S05]  /*0600*/  @P3 BRA `(.L_x_9) ;  /* 0x0000000000203947 */ /* 0x000fea0003800000 */
[----:B---3--:R-:W2:Y:S01]  /*0610*/  LDS R4, [UR8+0x34] ;  /* 0x00003408ff047984 */ /* 0x008ea20008000800 */
[----:B------:R-:W-:Y:S02]  /*0620*/  IMAD.MOV.U32 R5, RZ, RZ, 0x7f000000 ;  /* 0x7f000000ff057424 */ /* 0x000fe400078e00ff */
[----:B------:R-:W-:Y:S01]  /*0630*/  @!P3 IMAD.MOV.U32 R8, RZ, RZ, 0x3f ;  /* 0x0000003fff08b424 */ /* 0x000fe200078e00ff */
[----:B------:R-:W3:Y:S02]  /*0640*/  @!P3 LDS R9, [UR8+0x38] ;  /* 0x00003808ff09b984 */ /* 0x000ee40008000800 */
[----:B--2---:R-:W-:Y:S02]  /*0650*/  LOP3.LUT R4, R4, 0xff000000, R5, 0xb8, !PT ;  /* 0xff00000004047812 */ /* 0x004fe400078eb805 */
[----:B---3--:R-:W-:-:S03]  /*0660*/  @!P3 LOP3.LUT R5, R9, 0xff, R8, 0xb8, !PT ;  /* 0x000000ff0905b812 */ /* 0x008fc600078eb808 */
[----:B------:R2:W-:Y:S04]  /*0670*/  STS [UR8+0x34], R4 ;  /* 0x00003404ff007988 */ /* 0x0005e80008000808 */
[----:B------:R2:W-:Y:S02]  /*0680*/  @!P3 STS [UR8+0x38], R5 ;  /* 0x00003805ff00b988 */ /* 0x0005e40008000808 */
.L_x_9:
[----:B------:R-:W-:Y:S05]  /*0690*/  BSYNC.RECONVERGENT B0 ;  /* 0x0000000000007941 */ /* 0x000fea0003800200 */
.L_x_8:
[----:B------:R-:W-:Y:S04]  /*06a0*/  BSSY.RECONVERGENT B0, `(.L_x_10) ;  /* 0x000000a000007945 */ /* 0x000fe80003800200 */
[----:B------:R-:W-:Y:S05]  /*06b0*/  @P3 BRA `(.L_x_11) ;  /* 0x0000000000203947 */ /* 0x000fea0003800000 */
[----:B--23--:R-:W2:Y:S01]  /*06c0*/  LDS R4, [UR8+0x1c] ;  /* 0x00001c08ff047984 */ /* 0x00cea20008000800 */
[----:B------:R-:W3:Y:S03]  /*06d0*/  LDC.64 R10, c[0x0][0x3a8] ;  /* 0x0000ea00ff0a7b82 */ /* 0x000ee60000000a00 */
[----:B------:R4:W-:Y:S01]  /*06e0*/  STS [UR8+0x24], R2 ;  /* 0x00002402ff007988 */ /* 0x0009e20008000808 */
[--C-:B---3--:R-:W-:Y:S02]  /*06f0*/  SHF.R.U32.HI R9, RZ, 0x4, R11.reuse ;  /* 0x00000004ff097819 */ /* 0x108fe4000001160b */
[----:B------:R-:W-:-:S05]  /*0700*/  SHF.R.U64 R5, R10, 0x4, R11 ;  /* 0x000000040a057819 */ /* 0x000fca000000120b */
[----:B------:R4:W-:Y:S01]  /*0710*/  STS [UR8+0xc], R5 ;  /* 0x00000c05ff007988 */ /* 0x0009e20008000808 */
[----:B--2---:R-:W-:-:S05]  /*0720*/  LOP3.LUT R4, R4, 0xf, R9, 0xb8, !PT ;  /* 0x0000000f04047812 */ /* 0x004fca00078eb809 */
[----:B------:R4:W-:Y:S02]  /*0730*/  STS [UR8+0x1c], R4 ;  /* 0x00001c04ff007988 */ /* 0x0009e40008000808 */
.L_x_11:
[----:B------:R-:W-:Y:S05]  /*0740*/  BSYNC.RECONVERGENT B0 ;  /* 0x0000000000007941 */ /* 0x000fea0003800200 */
.L_x_10:
[----:B------:R-:W-:Y:S04]  /*0750*/  BSSY.RECONVERGENT B1, `(.L_x_12) ;  /* 0x000001d000017945 */ /* 0x000fe80003800200 */
[----:B------:R-:W-:Y:S04]  /*0760*/  BSSY.RELIABLE B0, `(.L_x_13) ;  /* 0x0000018000007945 */ /* 0x000fe80003800100 */
[----:B------:R-:W-:Y:S05]  /*0770*/  @P3 BRA `(.L_x_14) ;  /* 0x00000000001c3947 */ /* 0x000fea0003800000 */
[----:B--234-:R-:W2:Y:S02]  /*0780*/  LDS R4, [UR8+0x34] ;  /* 0x00003408ff047984 */ /* 0x01cea40008000800 */
[----:B--2---:R-:W-:-:S05]  /*0790*/  LOP3.LUT R4, R4, 0x7, RZ, 0xb8, !PT ;  /* 0x0000000704047812 */ /* 0x004fca00078eb8ff */
[----:B------:R2:W-:Y:S01]  /*07a0*/  STS [UR8+0x34], R4 ;  /* 0x00003404ff007988 */ /* 0x0005e20008000808 */
[----:B------:R-:W-:Y:S05]  /*07b0*/  @P3 BRA `(.L_x_15) ;  /* 0x00000000001c3947 */ /* 0x000fea0003800000 */
[----:B--2---:R-:W2:Y:S02]  /*07c0*/  LDS R4, [UR8+0x34] ;  /* 0x00003408ff047984 */ /* 0x004ea40008000800 */
[----:B--2---:R-:W-:-:S05]  /*07d0*/  LOP3.LUT R4, R4, 0x38, RZ, 0xb8, !PT ;  /* 0x0000003804047812 */ /* 0x004fca00078eb8ff */
[----:B------:R5:W-:Y:S02]  /*07e0*/  STS [UR8+0x34], R4 ;  /* 0x00003404ff007988 */ /* 0x000be40008000808 */
.L_x_14:
[----:B------:R-:W-:Y:S05]  /*07f0*/  @P3 BRA `(.L_x_16) ;  /* 0x00000000001c3947 */ /* 0x000fea0003800000 */
[----:B--2345:R-:W2:Y:S02]  /*0800*/  LDS R4, [UR8+0x8] ;  /* 0x00000808ff047984 */ /* 0x03cea40008000800 */
[----:B--2---:R-:W-:-:S05]  /*0810*/  LOP3.LUT R4, R4, 0x780, RZ, 0xb8, !PT ;  /* 0x0000078004047812 */ /* 0x004fca00078eb8ff */
[----:B------:R3:W-:Y:S02]  /*0820*/  STS [UR8+0x8], R4 ;  /* 0x00000804ff007988 */ /* 0x0007e40008000808 */
.L_x_15:
[----:B------:R-:W-:Y:S05]  /*0830*/  @P3 BRA `(.L_x_17) ;  /* 0x0000000000283947 */ /* 0x000fea0003800000 */
[----:B--23--:R-:W2:Y:S02]  /*0840*/  LDS R4, [UR8+0x8] ;  /* 0x00000808ff047984 */ /* 0x00cea40008000800 */
[----:B--2---:R-:W-:-:S05]  /*0850*/  LOP3.LUT R4, R4, 0x1800, RZ, 0xb8, !PT ;  /* 0x0000180004047812 */ /* 0x004fca00078eb8ff */
[----:B------:R2:W-:Y:S02]  /*0860*/  STS [UR8+0x8], R4 ;  /* 0x00000804ff007988 */ /* 0x0005e40008000808 */
.L_x_16:
[----:B------:R-:W-:Y:S05]  /*0870*/  @P3 BREAK.RELIABLE B0 ;  /* 0x0000000000003942 */ /* 0x000fea0003800100 */
[----:B------:R-:W-:Y:S05]  /*0880*/  @P3 BRA `(.L_x_18) ;  /* 0x0000000000243947 */ /* 0x000fea0003800000 */
[----:B--2-4-:R-:W2:Y:S01]  /*0890*/  LDS R5, [UR8+0x8] ;  /* 0x00000808ff057984 */ /* 0x014ea20008000800 */
[----:B---3-5:R-:W-:-:S05]  /*08a0*/  IMAD.MOV.U32 R4, RZ, RZ, 0x6000 ;  /* 0x00006000ff047424 */ /* 0x028fca00078e00ff */
[----:B--2---:R-:W-:-:S04]  /*08b0*/  LOP3.LUT R4, R5, 0x6000, R4, 0xd8, !PT ;  /* 0x0000600005047812 */ /* 0x004fc800078ed804 */
[----:B------:R-:W-:-:S05]  /*08c0*/  LOP3.LUT R4, R4, 0x400000, RZ, 0xb8, !PT ;  /* 0x0040000004047812 */ /* 0x000fca00078eb8ff */
[----:B------:R4:W-:Y:S02]  /*08d0*/  STS [UR8+0x8], R4 ;  /* 0x00000804ff007988 */ /* 0x0009e40008000808 */
.L_x_17:
[----:B------:R-:W-:Y:S05]  /*08e0*/  BSYNC.RELIABLE B0 ;  /* 0x0000000000007941 */ /* 0x000fea0003800100 */
.L_x_13:
[----:B--234-:R-:W2:Y:S02]  /*08f0*/  @!P3 LDS R4, [UR8+0x8] ;  /* 0x00000808ff04b984 */ /* 0x01cea40008000800 */
[----:B--2---:R-:W-:-:S05]  /*0900*/  @!P3 LOP3.LUT R4, R4, 0x8000, RZ, 0xb8, !PT ;  /* 0x000080000404b812 */ /* 0x004fca00078eb8ff */
[----:B------:R2:W-:Y:S02]  /*0910*/  @!P3 STS [UR8+0x8], R4 ;  /* 0x00000804ff00b988 */ /* 0x0005e40008000808 */
.L_x_18:
[----:B------:R-:W-:Y:S05]  /*0920*/  BSYNC.RECONVERGENT B1 ;  /* 0x0000000000017941 */ /* 0x000fea0003800200 */
.L_x_12:
[----:B------:R-:W-:Y:S05]  /*0930*/  WARPSYNC.ALL ;  /* 0x0000000000007948 */ /* 0x000fea0003800000 */
[----:B------:R-:W-:Y:S01]  /*0940*/  NOP ;  /* 0x0000000000007918 */ /* 0x000fe20000000000 */
[----:B------:R-:W-:Y:S05]  /*0950*/  @P0 BRA `(.L_x_19) ;  /* 0x0000000000300947 */ /* 0x000fea0003800000 */
[----:B--2345:R-:W2:Y:S01]  /*0960*/  S2R R4, SR_LANEID ;  /* 0x0000000000047919 */ /* 0x03cea20000000000 */
[----:B------:R-:W-:Y:S05]  /*0970*/  WARPSYNC.ALL ;  /* 0x0000000000007948 */ /* 0x000fea0003800000 */
[----:B------:R-:W-:Y:S01]  /*0980*/  NOP ;  /* 0x0000000000007918 */ /* 0x000fe20000000000 */
[----:B--2---:R-:W-:-:S05]  /*0990*/  IMAD.SHL.U32 R8, R4, 0x4, RZ ;  /* 0x0000000404087824 */ /* 0x004fca00078e00ff */
[----:B------:R-:W2:Y:S01]  /*09a0*/  LDS R9, [R8+UR8] ;  /* 0x0000000808097984 */ /* 0x000ea20008000800 */
[----:B------:R-:W-:-:S05]  /*09b0*/  IADD3 R4, P1, PT, R8, UR24, RZ ;  /* 0x0000001808047c10 */ /* 0x000fca000ff3e0ff */
[----:B------:R-:W-:-:S05]  /*09c0*/  IMAD.X R5, RZ, RZ, UR25, P1 ;  /* 0x00000019ff057e24 */ /* 0x000fca00088e06ff */
[----:B--2---:R2:W3:Y:S01]  /*09d0*/  ATOMG.E.EXCH.STRONG.GPU PT, RZ, [R4], R9 ;  /* 0x0000000904ff73a8 */ /* 0x0044e200041ee100 */
[----:B------:R-:W-:-:S04]  /*09e0*/  DEPBAR {5,4,3,2,1,0} ;  /* 0x0000003f0000791a */ /* 0x000fc80000000000 */
[----:B------:R-:W4:Y:S02]  /*09f0*/  CCTL.E.C.LDCU.IV.DEEP [UR24] ;  /* 0x0000000018007540 */ /* 0x000f240009c08000 */
[----:B----4-:R2:W-:Y:S01]  /*0a00*/  UTMACCTL.IV [UR24] ;  /* 0x00000000180079b9 */ /* 0x0105e20008000000 */
[----:B------:R-:W-:Y:S01]  /*0a10*/  NOP ;  /* 0x0000000000007918 */ /* 0x000fe20000000000 */
.L_x_19:
[----:B------:R-:W-:Y:S05]  /*0a20*/  @P0 BRA `(.L_x_20) ;  /* 0x00000000000c0947 */ /* 0x000fea0003800000 */
[----:B------:R0:W-:Y:S01]  /*0a30*/  UTMACMDFLUSH ;  /* 0x00000000000079b7 */ /* 0x0001e20000000000 */
[----:B------:R-:W-:Y:S05]  /*0a40*/  @P0 BRA `(.L_x_20) ;  /* 0x0000000000040947 */ /* 0x000fea0003800000 */
[----:B------:R-:W-:-:S04]  /*0a50*/  DEPBAR.LE SB0, 0x0 ;  /* 0x000080000000791a */ /* 0x000fc80000000000 */
.L_x_20:
[----:B------:R-:W-:Y:S05]  /*0a60*/  WARPSYNC.ALL ;  /* 0x0000000000007948 */ /* 0x000fea0003800000 */
[----:B------:R-:W-:Y:S01]  /*0a70*/  NOP ;  /* 0x0000000000007918 */ /* 0x000fe20000000000 */
[----:B---3--:R-:W-:Y:S06]  /*0a80*/  BAR.SYNC.DEFER_BLOCKING 0x0 ;  /* 0x0000000000007b1d */ /* 0x008fec0000010000 */
[----:B------:R-:W-:Y:S02]  /*0a90*/  BSSY.RECONVERGENT B1, `(.L_x_21) ;  /* 0x000000b000017945 */ /* 0x000fe40003800200 */
[----:B------:R-:W-:Y:S06]  /*0aa0*/  BAR.SYNC.DEFER_BLOCKING 0x0 ;  /* 0x0000000000007b1d */ /* 0x000fec0000010000 */
[----:B------:R3:W-:Y:S01]  /*0ab0*/  @!P0 STS [R3], RZ ;  /* 0x000000ff03008388 */ /* 0x0007e20000000800 */
[----:B------:R-:W-:Y:S01]  /*0ac0*/  NOP ;  /* 0x0000000000007918 */ /* 0x000fe20000000000 */
[----:B------:R-:W-:Y:S05]  /*0ad0*/  @P3 BRA `(.L_x_22) ;  /* 0x0000000000183947 */ /* 0x000fea0003800000 */
[----:B--2-45:R-:W2:Y:S01]  /*0ae0*/  LDS R4, [UR8+0x8] ;  /* 0x00000808ff047984 */ /* 0x034ea20008000800 */
[----:B------:R-:W4:Y:S01]  /*0af0*/  LDC.64 R8, c[0x0][0x388] ;  /* 0x0000e200ff087b82 */ /* 0x000f220000000a00 */
[----:B------:R-:W-:Y:S02]  /*0b00*/  IMAD.MOV.U32 R5, RZ, RZ, 0x70 ;  /* 0x00000070ff057424 */ /* 0x000fe400078e00ff */
[----:B----4-:R4:W-:Y:S03]  /*0b10*/  STS.64 [UR8], R8 ;  /* 0x00000008ff007988 */ /* 0x0109e60008000a08 */
[----:B--2---:R-:W-:-:S05]  /*0b20*/  LOP3.LUT R4, R4, 0x10, R5, 0xd8, !PT ;  /* 0x0000001004047812 */ /* 0x004fca00078ed805 */
[----:B------:R4:W-:Y:S02]  /*0b30*/  STS [UR8+0x8], R4 ;  /* 0x00000804ff007988 */ /* 0x0009e40008000808 */
.L_x_22:
[----:B--2---:R-:W-:Y:S05]  /*0b40*/  BSYNC.RECONVERGENT B1 ;  /* 0x0000000000017941 */ /* 0x004fea0003800200 */
.L_x_21:
[----:B------:R-:W-:Y:S04]  /*0b50*/  BSSY.RECONVERGENT B2, `(.L_x_23) ;  /* 0x000000f000027945 */ /* 0x000fe80003800200 */
[----:B------:R-:W-:Y:S04]  /*0b60*/  BSSY.RELIABLE B1, `(.L_x_24) ;  /* 0x000000c000017945 */ /* 0x000fe80003800100 */
[----:B------:R-:W-:Y:S05]  /*0b70*/  @P3 BRA `(.L_x_25) ;  /* 0x0000000000283947 */ /* 0x000fea0003800000 */
[----:B----45:R-:W2:Y:S01]  /*0b80*/  LDS R4, [UR8+0x34] ;  /* 0x00003408ff047984 */ /* 0x030ea20008000800 */
[----:B------:R-:W-:Y:S01]  /*0b90*/  IMAD.MOV.U32 R5, RZ, RZ, 0x7f000000 ;  /* 0x7f000000ff057424 */ /* 0x000fe200078e00ff */
[----:B------:R-:W-:Y:S05]  /*0ba0*/  @P3 BREAK.RELIABLE B1 ;  /* 0x0000000000013942 */ /* 0x000fea0003800100 */
[----:B--2---:R-:W-:-:S05]  /*0bb0*/  LOP3.LUT R4, R4, 0xff000000, R5, 0xb8, !PT ;  /* 0xff00000004047812 */ /* 0x004fca00078eb805 */
[----:B------:R2:W-:Y:S01]  /*0bc0*/  STS [UR8+0x34], R4 ;  /* 0x00003404ff007988 */ /* 0x0005e20008000808 */
[----:B------:R-:W-:Y:S05]  /*0bd0*/  @P3 BRA `(.L_x_26) ;  /* 0x0000000000183947 */ /* 0x000fea0003800000 */
[----:B------:R-:W4:Y:S01]  /*0be0*/  LDS R5, [UR8+0x38] ;  /* 0x00003808ff057984 */ /* 0x000f220008000800 */
[----:B--2---:R-:W-:-:S05]  /*0bf0*/  IMAD.MOV.U32 R4, RZ, RZ, 0x7f ;  /* 0x0000007fff047424 */ /* 0x004fca00078e00ff */
[----:B----4-:R-:W-:-:S05]  /*0c00*/  LOP3.LUT R4, R5, 0xff, R4, 0xb8, !PT ;  /* 0x000000ff05047812 */ /* 0x010fca00078eb804 */
[----:B------:R2:W-:Y:S02]  /*0c10*/  STS [UR8+0x38], R4 ;  /* 0x00003804ff007988 */ /* 0x0005e40008000808 */
.L_x_25:
[----:B------:R-:W-:Y:S05]  /*0c20*/  BSYNC.RELIABLE B1 ;  /* 0x0000000000017941 */ /* 0x000fea0003800100 */
.L_x_24:
[----:B------:R2:W-:Y:S02]  /*0c30*/  @!P3 STS [UR8+0x20], R6 ;  /* 0x00002006ff00b988 */ /* 0x0005e40008000808 */
.L_x_26:
[----:B------:R-:W-:Y:S05]  /*0c40*/  BSYNC.RECONVERGENT B2 ;  /* 0x0000000000027941 */ /* 0x000fea0003800200 */
.L_x_23:
[----:B------:R-:W-:Y:S05]  /*0c50*/  WARPSYNC.ALL ;  /* 0x0000000000007948 */ /* 0x000fea0003800000 */
[----:B------:R-:W-:Y:S01]  /*0c60*/  NOP ;  /* 0x0000000000007918 */ /* 0x000fe20000000000 */
[----:B--2---:R-:W2:Y:S01]  /*0c70*/  LDC R6, c[0x0][0x39c] ;  /* 0x0000e700ff067b82 */ /* 0x004ea20000000800 */
[----:B------:R-:W-:Y:S01]  /*0c80*/  BSSY.RECONVERGENT B2, `(.L_x_27) ;  /* 0x000000b000027945 */ /* 0x000fe20003800200 */
[----:B--2---:R-:W-:-:S03]  /*0c90*/  VIADD R6, R6, 0xffffffff ;  /* 0xffffffff06067836 */ /* 0x004fc60000000000 */
[----:B------:R-:W-:Y:S05]  /*0ca0*/  @P3 BRA `(.L_x_28) ;  /* 0x0000000000203947 */ /* 0x000fea0003800000 */
[----:B----45:R-:W2:Y:S01]  /*0cb0*/  LDS R4, [UR8+0x1c] ;  /* 0x00001c08ff047984 */ /* 0x030ea20008000800 */
[----:B------:R-:W4:Y:S03]  /*0cc0*/  LDC.64 R10, c[0x0][0x3b0] ;  /* 0x0000ec00ff0a7b82 */ /* 0x000f260000000a00 */
[----:B------:R5:W-:Y:S01]  /*0cd0*/  STS [UR8+0x24], R6 ;  /* 0x00002406ff007988 */ /* 0x000be20008000808 */
[--C-:B----4-:R-:W-:Y:S02]  /*0ce0*/  SHF.R.U32.HI R9, RZ, 0x4, R11.reuse ;  /* 0x00000004ff097819 */ /* 0x110fe4000001160b */
[----:B------:R-:W-:-:S05]  /*0cf0*/  SHF.R.U64 R5, R10, 0x4, R11 ;  /* 0x000000040a057819 */ /* 0x000fca000000120b */
[----:B------:R5:W-:Y:S01]  /*0d00*/  STS [UR8+0xc], R5 ;  /* 0x00000c05ff007988 */ /* 0x000be20008000808 */
[----:B--2---:R-:W-:-:S05]  /*0d10*/  LOP3.LUT R4, R4, 0xf, R9, 0xb8, !PT ;  /* 0x0000000f04047812 */ /* 0x004fca00078eb809 */
[----:B------:R5:W-:Y:S02]  /*0d20*/  STS [UR8+0x1c], R4 ;  /* 0x00001c04ff007988 */ /* 0x000be40008000808 */
.L_x_28:
[----:B------:R-:W-:Y:S05]  /*0d30*/  BSYNC.RECONVERGENT B2 ;  /* 0x0000000000027941 */ /* 0x000fea0003800200 */
.L_x_27:
[----:B------:R-:W-:Y:S04]  /*0d40*/  BSSY.RECONVERGENT B3, `(.L_x_29) ;  /* 0x000001d000037945 */ /* 0x000fe80003800200 */
[----:B------:R-:W-:Y:S04]  /*0d50*/  BSSY.RELIABLE B2, `(.L_x_30) ;  /* 0x0000018000027945 */ /* 0x000fe80003800100 */
[----:B------:R-:W-:Y:S05]  /*0d60*/  @P3 BRA `(.L_x_31) ;  /* 0x00000000001c3947 */ /* 0x000fea0003800000 */
[----:B----45:R-:W2:Y:S02]  /*0d70*/  LDS R4, [UR8+0x34] ;  /* 0x00003408ff047984 */ /* 0x030ea40008000800 */
[----:B--2---:R-:W-:-:S05]  /*0d80*/  LOP3.LUT R4, R4, 0x7, RZ, 0xb8, !PT ;  /* 0x0000000704047812 */ /* 0x004fca00078eb8ff */
[----:B------:R2:W-:Y:S01]  /*0d90*/  STS [UR8+0x34], R4 ;  /* 0x00003404ff007988 */ /* 0x0005e20008000808 */
[----:B------:R-:W-:Y:S05]  /*0da0*/  @P3 BRA `(.L_x_32) ;  /* 0x00000000001c3947 */ /* 0x000fea0003800000 */
[----:B--2---:R-:W2:Y:S02]  /*0db0*/  LDS R4, [UR8+0x34] ;  /* 0x00003408ff047984 */ /* 0x004ea40008000800 */
[----:B--2---:R-:W-:-:S05]  /*0dc0*/  LOP3.LUT R4, R4, 0x38, RZ, 0xb8, !PT ;  /* 0x0000003804047812 */ /* 0x004fca00078eb8ff */
[----:B------:R2:W-:Y:S02]  /*0dd0*/  STS [UR8+0x34], R4 ;  /* 0x00003404ff007988 */ /* 0x0005e40008000808 */
.L_x_31:
[----:B------:R-:W-:Y:S05]  /*0de0*/  @P3 BRA `(.L_x_33) ;  /* 0x00000000001c3947 */ /* 0x000fea0003800000 */
[----:B--2-45:R-:W2:Y:S02]  /*0df0*/  LDS R4, [UR8+0x8] ;  /* 0x00000808ff047984 */ /* 0x034ea40008000800 */
[----:B--2---:R-:W-:-:S05]  /*0e00*/  LOP3.LUT R4, R4, 0x780, RZ, 0xb8, !PT ;  /* 0x0000078004047812 */ /* 0x004fca00078eb8ff */
[----:B------:R4:W-:Y:S02]  /*0e10*/  STS [UR8+0x8], R4 ;  /* 0x00000804ff007988 */ /* 0x0009e40008000808 */
.L_x_32:
[----:B------:R-:W-:Y:S05]  /*0e20*/  @P3 BRA `(.L_x_34) ;  /* 0x0000000000283947 */ /* 0x000fea0003800000 */
[----:B--2-4-:R-:W2:Y:S02]  /*0e30*/  LDS R4, [UR8+0x8] ;  /* 0x00000808ff047984 */ /* 0x014ea40008000800 */
[----:B--2---:R-:W-:-:S05]  /*0e40*/  LOP3.LUT R4, R4, 0x1800, RZ, 0xb8, !PT ;  /* 0x0000180004047812 */ /* 0x004fca00078eb8ff */
[----:B------:R2:W-:Y:S02]  /*0e50*/  STS [UR8+0x8], R4 ;  /* 0x00000804ff007988 */ /* 0x0005e40008000808 */
.L_x_33:
[----:B------:R-:W-:Y:S05]  /*0e60*/  @P3 BREAK.RELIABLE B2 ;  /* 0x0000000000023942 */ /* 0x000fea0003800100 */
[----:B------:R-:W-:Y:S05]  /*0e70*/  @P3 BRA `(.L_x_35) ;  /* 0x0000000000243947 */ /* 0x000fea0003800000 */
[----:B--2-45:R-:W2:Y:S01]  /*0e80*/  LDS R4, [UR8+0x8] ;  /* 0x00000808ff047984 */ /* 0x034ea20008000800 */
[----:B------:R-:W-:-:S05]  /*0e90*/  IMAD.MOV.U32 R5, RZ, RZ, 0x6000 ;  /* 0x00006000ff057424 */ /* 0x000fca00078e00ff */
[----:B--2---:R-:W-:-:S04]  /*0ea0*/  LOP3.LUT R4, R4, 0x6000, R5, 0xd8, !PT ;  /* 0x0000600004047812 */ /* 0x004fc800078ed805 */
[----:B------:R-:W-:-:S05]  /*0eb0*/  LOP3.LUT R4, R4, 0x400000, RZ, 0xb8, !PT ;  /* 0x0040000004047812 */ /* 0x000fca00078eb8ff */
[----:B------:R5:W-:Y:S02]  /*0ec0*/  STS [UR8+0x8], R4 ;  /* 0x00000804ff007988 */ /* 0x000be40008000808 */
.L_x_34:
[----:B------:R-:W-:Y:S05]  /*0ed0*/  BSYNC.RELIABLE B2 ;  /* 0x0000000000027941 */ /* 0x000fea0003800100 */
.L_x_30:
[----:B--2-45:R-:W2:Y:S02]  /*0ee0*/  @!P3 LDS R4, [UR8+0x8] ;  /* 0x00000808ff04b984 */ /* 0x034ea40008000800 */
[----:B--2---:R-:W-:-:S05]  /*0ef0*/  @!P3 LOP3.LUT R4, R4, 0x8000, RZ, 0xb8, !PT ;  /* 0x000080000404b812 */ /* 0x004fca00078eb8ff */
[----:B------:R2:W-:Y:S02]  /*0f00*/  @!P3 STS [UR8+0x8], R4 ;  /* 0x00000804ff00b988 */ /* 0x0005e40008000808 */
.L_x_35:
[----:B------:R-:W-:Y:S05]  /*0f10*/  BSYNC.RECONVERGENT B3 ;  /* 0x0000000000037941 */ /* 0x000fea0003800200 */
.L_x_29:
[----:B------:R-:W-:Y:S05]  /*0f20*/  WARPSYNC.ALL ;  /* 0x0000000000007948 */ /* 0x000fea0003800000 */
[----:B------:R-:W-:Y:S01]  /*0f30*/  NOP ;  /* 0x0000000000007918 */ /* 0x000fe20000000000 */
[----:B------:R-:W-:-:S04]  /*0f40*/  UIADD3 UR5, UPT, UPT, UR4, 0x80, URZ ;  /* 0x0000008004057890 */ /* 0x000fc8000fffe0ff */
[----:B------:R-:W-:-:S04]  /*0f50*/  UIADD3 UR26, UP0, UPT, UR5, UR20, URZ ;  /* 0x00000014051a7290 */ /* 0x000fc8000ff1e0ff */
[----:B------:R-:W-:Y:S01]  /*0f60*/  ULEA.HI.X.SX32 UR27, UR5, UR21, 0x1, UP0 ;  /* 0x00000015051b7291 */ /* 0x000fe200080f0eff */
[----:B------:R-:W-:Y:S11]  /*0f70*/  @P0 BRA `(.L_x_36) ;  /* 0x0000000000300947 */ /* 0x000ff60003800000 */
[----:B--2-45:R-:W2:Y:S01]  /*0f80*/  S2R R4, SR_LANEID ;  /* 0x0000000000047919 */ /* 0x034ea20000000000 */
[----:B------:R-:W-:Y:S05]  /*0f90*/  WARPSYNC.ALL ;  /* 0x0000000000007948 */ /* 0x000fea0003800000 */
[----:B------:R-:W-:Y:S01]  /*0fa0*/  NOP ;  /* 0x0000000000007918 */ /* 0x000fe20000000000 */
[----:B--2---:R-:W-:-:S05]  /*0fb0*/  IMAD.SHL.U32 R8, R4, 0x4, RZ ;  /* 0x0000000404087824 */ /* 0x004fca00078e00ff */
[----:B------:R-:W2:Y:S01]  /*0fc0*/  LDS R9, [R8+UR8] ;  /* 0x0000000808097984 */ /* 0x000ea20008000800 */
[----:B------:R-:W-:-:S05]  /*0fd0*/  IADD3 R4, P1, PT, R8, UR26, RZ ;  /* 0x0000001a08047c10 */ /* 0x000fca000ff3e0ff */
[----:B------:R-:W-:-:S05]  /*0fe0*/  IMAD.X R5, RZ, RZ, UR27, P1 ;  /* 0x0000001bff057e24 */ /* 0x000fca00088e06ff */
[----:B--2---:R2:W4:Y:S01]  /*0ff0*/  ATOMG.E.EXCH.STRONG.GPU PT, RZ, [R4], R9 ;  /* 0x0000000904ff73a8 */ /* 0x00452200041ee100 */
[----:B------:R-:W-:-:S04]  /*1000*/  DEPBAR {5,4,3,2,1,0} ;  /* 0x0000003f0000791a */ /* 0x000fc80000000000 */
[----:B------:R-:W5:Y:S02]  /*1010*/  CCTL.E.C.LDCU.IV.DEEP [UR26] ;  /* 0x000000001a007540 */ /* 0x000f640009c08000 */
[----:B-----5:R2:W-:Y:S01]  /*1020*/  UTMACCTL.IV [UR26] ;  /* 0x000000001a0079b9 */ /* 0x0205e20008000000 */
[----:B------:R-:W-:Y:S01]  /*1030*/  NOP ;  /* 0x0000000000007918 */ /* 0x000fe20000000000 */
.L_x_36:
[----:B------:R-:W-:Y:S05]  /*1040*/  @P0 BRA `(.L_x_37) ;  /* 0x00000000000c0947 */ /* 0x000fea0003800000 */
[----:B------:R0:W-:Y:S01]  /*1050*/  UTMACMDFLUSH ;  /* 0x00000000000079b7 */ /* 0x0001e20000000000 */
[----:B------:R-:W-:Y:S05]  /*1060*/  @P0 BRA `(.L_x_37) ;  /* 0x0000000000040947 */ /* 0x000fea0003800000 */
[----:B------:R-:W-:-:S04]  /*1070*/  DEPBAR.LE SB0, 0x0 ;  /* 0x000080000000791a */ /* 0x000fc80000000000 */
.L_x_37:
[----:B------:R-:W-:Y:S05]  /*1080*/  WARPSYNC.ALL ;  /* 0x0000000000007948 */ /* 0x000fea0003800000 */
[----:B------:R-:W-:Y:S01]  /*1090*/  NOP ;  /* 0x0000000000007918 */ /* 0x000fe20000000000 */
[----:B----4-:R-:W-:Y:S06]  /*10a0*/  BAR.SYNC.DEFER_BLOCKING 0x0 ;  /* 0x0000000000007b1d */ /* 0x010fec0000010000 */
[----:B------:R-:W-:Y:S02]  /*10b0*/  BSSY.RECONVERGENT B3, `(.L_x_38) ;  /* 0x000000b000037945 */ /* 0x000fe40003800200 */
[----:B------:R-:W-:Y:S06]  /*10c0*/  BAR.SYNC.DEFER_BLOCKING 0x0 ;  /* 0x0000000000007b1d */ /* 0x000fec0000010000 */
[----:B------:R4:W-:Y:S01]  /*10d0*/  @!P0 STS [R3], RZ ;  /* 0x000000ff03008388 */ /* 0x0009e20000000800 */
[----:B------:R-:W-:Y:S01]  /*10e0*/  NOP ;  /* 0x0000000000007918 */ /* 0x000fe20000000000 */
[----:B------:R-:W-:Y:S05]  /*10f0*/  @P3 BRA `(.L_x_39) ;  /* 0x0000000000183947 */ /* 0x000fea0003800000 */
[----:B---34-:R-:W3:Y:S01]  /*1100*/  LDS R3, [UR8+0x8] ;  /* 0x00000808ff037984 */ /* 0x018ee20008000800 */
[----:B--2---:R-:W2:Y:S01]  /*1110*/  LDC.64 R8, c[0x0][0x390] ;  /* 0x0000e400ff087b82 */ /* 0x004ea20000000a00 */
[----:B-----5:R-:W-:Y:S02]  /*1120*/  IMAD.MOV.U32 R4, RZ, RZ, 0x70 ;  /* 0x00000070ff047424 */ /* 0x020fe400078e00ff */
[----:B--2---:R2:W-:Y:S03]  /*1130*/  STS.64 [UR8], R8 ;  /* 0x00000008ff007988 */ /* 0x0045e60008000a08 */
[----:B---3--:R-:W-:-:S05]  /*1140*/  LOP3.LUT R3, R3, 0x10, R4, 0xd8, !PT ;  /* 0x0000001003037812 */ /* 0x008fca00078ed804 */
[----:B------:R2:W-:Y:S02]  /*1150*/  STS [UR8+0x8], R3 ;  /* 0x00000803ff007988 */ /* 0x0005e40008000808 */
.L_x_39:
[----:B--2---:R-:W-:Y:S05]  /*1160*/  BSYNC.RECONVERGENT B3 ;  /* 0x0000000000037941 */ /* 0x004fea0003800200 */
.L_x_38:
[----:B------:R-:W-:Y:S04]  /*1170*/  BSSY.RECONVERGENT B4, `(.L_x_40) ;  /* 0x0000033000047945 */ /* 0x000fe80003800200 */
[----:B------:R-:W-:Y:S04]  /*1180*/  BSSY.RELIABLE B3, `(.L_x_41) ;  /* 0x000002e000037945 */ /* 0x000fe80003800100 */
[----:B------:R-:W-:Y:S05]  /*1190*/  @P3 BRA `(.L_x_42) ;  /* 0x0000000000243947 */ /* 0x000fea0003800000 */
[----:B---34-:R-:W2:Y:S01]  /*11a0*/  LDS R3, [UR8+0x34] ;  /* 0x00003408ff037984 */ /* 0x018ea20008000800 */
[----:B-----5:R-:W-:-:S05]  /*11b0*/  IMAD.MOV.U32 R4, RZ, RZ, 0x7f000000 ;  /* 0x7f000000ff047424 */ /* 0x020fca00078e00ff */
[----:B--2---:R-:W-:-:S05]  /*11c0*/  LOP3.LUT R3, R3, 0xff000000, R4, 0xb8, !PT ;  /* 0xff00000003037812 */ /* 0x004fca00078eb804 */
[----:B------:R2:W-:Y:S01]  /*11d0*/  STS [UR8+0x34], R3 ;  /* 0x00003403ff007988 */ /* 0x0005e20008000808 */
[----:B------:R-:W-:Y:S05]  /*11e0*/  @P3 BRA `(.L_x_43) ;  /* 0x0000000000183947 */ /* 0x000fea0003800000 */
[----:B--2---:R-:W2:Y:S01]  /*11f0*/  LDS R3, [UR8+0x38] ;  /* 0x00003808ff037984 */ /* 0x004ea20008000800 */
[----:B------:R-:W-:-:S05]  /*1200*/  IMAD.MOV.U32 R4, RZ, RZ, 0x3f ;  /* 0x0000003fff047424 */ /* 0x000fca00078e00ff */
[----:B--2---:R-:W-:-:S05]  /*1210*/  LOP3.LUT R3, R3, 0xff, R4, 0xb8, !PT ;  /* 0x000000ff03037812 */ /* 0x004fca00078eb804 */
[----:B------:R2:W-:Y:S02]  /*1220*/  STS [UR8+0x38], R3 ;  /* 0x00003803ff007988 */ /* 0x0005e40008000808 */
.L_x_42:
[----:B------:R-:W-:Y:S05]  /*1230*/  @P3 BRA `(.L_x_44) ;  /* 0x00000000000c3947 */ /* 0x000fea0003800000 */
[----:B------:R2:W-:Y:S02]  /*1240*/  STS [UR8+0x20], R6 ;  /* 0x00002006ff007988 */ /* 0x0005e40008000808 */
.L_x_43:
[----:B------:R-:W-:Y:S05]  /*1250*/  @P3 BRA `(.L_x_45) ;  /* 0x0000000000243947 */ /* 0x000fea0003800000 */
[----:B------:R2:W-:Y:S02]  /*1260*/  STS [UR8+0x24], R2 ;  /* 0x00002402ff007988 */ /* 0x0005e40008000808 */
.L_x_44:
[----:B------:R-:W-:Y:S05]  /*1270*/  @P3 BRA `(.L_x_46) ;  /* 0x00000000002c3947 */ /* 0x000fea0003800000 */
[----:B--2---:R-:W2:Y:S01]  /*1280*/  LDS R2, [UR8+0x1c] ;  /* 0x00001c08ff027984 */ /* 0x004ea20008000800 */
[----:B------:R-:W3:Y:S02]  /*1290*/  LDC.64 R8, c[0x0][0x3b8] ;  /* 0x0000ee00ff087b82 */ /* 0x000ee40000000a00 */
[--C-:B---3-5:R-:W-:Y:S02]  /*12a0*/  SHF.R.U32.HI R5, RZ, 0x4, R9.reuse ;  /* 0x00000004ff057819 */ /* 0x128fe40000011609 */
[----:B----4-:R-:W-:-:S05]  /*12b0*/  SHF.R.U64 R3, R8, 0x4, R9 ;  /* 0x0000000408037819 */ /* 0x010fca0000001209 */
[----:B------:R3:W-:Y:S01]  /*12c0*/  STS [UR8+0xc], R3 ;  /* 0x00000c03ff007988 */ /* 0x0007e20008000808 */
[----:B--2---:R-:W-:-:S05]  /*12d0*/  LOP3.LUT R2, R2, 0xf, R5, 0xb8, !PT ;  /* 0x0000000f02027812 */ /* 0x004fca00078eb805 */
[----:B------:R3:W-:Y:S02]  /*12e0*/  STS [UR8+0x1c], R2 ;  /* 0x00001c02ff007988 */ /* 0x0007e40008000808 */
.L_x_45:
[----:B------:R-:W-:Y:S05]  /*12f0*/  @P3 BRA `(.L_x_47) ;  /* 0x00000000001c3947 */ /* 0x000fea0003800000 */
[----:B---3--:R-:W3:Y:S02]  /*1300*/  LDS R2, [UR8+0x34] ;  /* 0x00003408ff027984 */ /* 0x008ee40008000800 */
[----:B---3--:R-:W-:-:S05]  /*1310*/  LOP3.LUT R2, R2, 0x7, RZ, 0xb8, !PT ;  /* 0x0000000702027812 */ /* 0x008fca00078eb8ff */
[----:B------:R3:W-:Y:S02]  /*1320*/  STS [UR8+0x34], R2 ;  /* 0x00003402ff007988 */ /* 0x0007e40008000808 */
.L_x_46:
[----:B------:R-:W-:Y:S05]  /*1330*/  @P3 BRA `(.L_x_48) ;  /* 0x00000000001c3947 */ /* 0x000fea0003800000 */
[----:B--23--:R-:W2:Y:S02]  /*1340*/  LDS R2, [UR8+0x34] ;  /* 0x00003408ff027984 */ /* 0x00cea40008000800 */
[----:B--2---:R-:W-:-:S05]  /*1350*/  LOP3.LUT R2, R2, 0x38, RZ, 0xb8, !PT ;  /* 0x0000003802027812 */ /* 0x004fca00078eb8ff */
[----:B------:R2:W-:Y:S02]  /*1360*/  STS [UR8+0x34], R2 ;  /* 0x00003402ff007988 */ /* 0x0005e40008000808 */
.L_x_47:
[----:B------:R-:W-:Y:S05]  /*1370*/  @P3 BRA `(.L_x_49) ;  /* 0x00000000001c3947 */ /* 0x000fea0003800000 */
[----:B--23--:R-:W2:Y:S02]  /*1380*/  LDS R2, [UR8+0x8] ;  /* 0x00000808ff027984 */ /* 0x00cea40008000800 */
[----:B--2---:R-:W-:-:S05]  /*1390*/  LOP3.LUT R2, R2, 0x780, RZ, 0xb8, !PT ;  /* 0x0000078002027812 */ /* 0x004fca00078eb8ff */
[----:B------:R2:W-:Y:S02]  /*13a0*/  STS [UR8+0x8], R2 ;  /* 0x00000802ff007988 */ /* 0x0005e40008000808 */
.L_x_48:
[----:B------:R-:W-:Y:S05]  /*13b0*/  @P3 BRA `(.L_x_50) ;  /* 0x0000000000283947 */ /* 0x000fea0003800000 */
[----:B--23--:R-:W2:Y:S02]  /*13c0*/  LDS R2, [UR8+0x8] ;  /* 0x00000808ff027984 */ /* 0x00cea40008000800 */
[----:B--2---:R-:W-:-:S05]  /*13d0*/  LOP3.LUT R2, R2, 0x1800, RZ, 0xb8, !PT ;  /* 0x0000180002027812 */ /* 0x004fca00078eb8ff */
[----:B------:R2:W-:Y:S02]  /*13e0*/  STS [UR8+0x8], R2 ;  /* 0x00000802ff007988 */ /* 0x0005e40008000808 */
.L_x_49:
[----:B------:R-:W-:Y:S05]  /*13f0*/  @P3 BREAK.RELIABLE B3 ;  /* 0x0000000000033942 */ /* 0x000fea0003800100 */
[----:B------:R-:W-:Y:S05]  /*1400*/  @P3 BRA `(.L_x_51) ;  /* 0x0000000000243947 */ /* 0x000fea0003800000 */
[----:B--23--:R-:W2:Y:S01]  /*1410*/  LDS R2, [UR8+0x8] ;  /* 0x00000808ff027984 */ /* 0x00cea20008000800 */
[----:B----4-:R-:W-:-:S05]  /*1420*/  IMAD.MOV.U32 R3, RZ, RZ, 0x6000 ;  /* 0x00006000ff037424 */ /* 0x010fca00078e00ff */
[----:B--2---:R-:W-:-:S04]  /*1430*/  LOP3.LUT R2, R2, 0x6000, R3, 0xd8, !PT ;  /* 0x0000600002027812 */ /* 0x004fc800078ed803 */
[----:B------:R-:W-:-:S05]  /*1440*/  LOP3.LUT R2, R2, 0x400000, RZ, 0xb8, !PT ;  /* 0x0040000002027812 */ /* 0x000fca00078eb8ff */
[----:B------:R2:W-:Y:S02]  /*1450*/  STS [UR8+0x8], R2 ;  /* 0x00000802ff007988 */ /* 0x0005e40008000808 */
.L_x_50:
[----:B------:R-:W-:Y:S05]  /*1460*/  BSYNC.RELIABLE B3 ;  /* 0x0000000000037941 */ /* 0x000fea0003800100 */
.L_x_41:
[----:B--23--:R-:W2:Y:S02]  /*1470*/  @!P3 LDS R2, [UR8+0x8] ;  /* 0x00000808ff02b984 */ /* 0x00cea40008000800 */
[----:B--2---:R-:W-:-:S05]  /*1480*/  @!P3 LOP3.LUT R2, R2, 0x8000, RZ, 0xb8, !PT ;  /* 0x000080000202b812 */ /* 0x004fca00078eb8ff */
[----:B------:R2:W-:Y:S02]  /*1490*/  @!P3 STS [UR8+0x8], R2 ;  /* 0x00000802ff00b988 */ /* 0x0005e40008000808 */
.L_x_51:
[----:B------:R-:W-:Y:S05]  /*14a0*/  BSYNC.RECONVERGENT B4 ;  /* 0x0000000000047941 */ /* 0x000fea0003800200 */
.L_x_40:
[----:B------:R-:W-:Y:S05]  /*14b0*/  WARPSYNC.ALL ;  /* 0x0000000000007948 */ /* 0x000fea0003800000 */
[----:B------:R-:W-:Y:S01]  /*14c0*/  NOP ;  /* 0x0000000000007918 */ /* 0x000fe20000000000 */
[----:B------:R-:W-:-:S04]  /*14d0*/  UIADD3 UR4, UPT, UPT, UR4, 0x100, URZ ;  /* 0x0000010004047890 */ /* 0x000fc8000fffe0ff */
[----:B------:R-:W-:-:S04]  /*14e0*/  UIADD3 UR20, UP0, UPT, UR4, UR20, URZ ;  /* 0x0000001404147290 */ /* 0x000fc8000ff1e0ff */
[----:B------:R-:W-:Y:S01]  /*14f0*/  ULEA.HI.X.SX32 UR21, UR4, UR21, 0x1, UP0 ;  /* 0x0000001504157291 */ /* 0x000fe200080f0eff */
[----:B------:R-:W-:Y:S11]  /*1500*/  @P0 BRA `(.L_x_52) ;  /* 0x0000000000300947 */ /* 0x000ff60003800000 */
[----:B--23--:R-:W2:Y:S01]  /*1510*/  S2R R2, SR_LANEID ;  /* 0x0000000000027919 */ /* 0x00cea20000000000 */
[----:B------:R-:W-:Y:S05]  /*1520*/  WARPSYNC.ALL ;  /* 0x0000000000007948 */ /* 0x000fea0003800000 */
[----:B------:R-:W-:Y:S01]  /*1530*/  NOP ;  /* 0x0000000000007918 */ /* 0x000fe20000000000 */
[----:B--2--5:R-:W-:-:S05]  /*1540*/  IMAD.SHL.U32 R4, R2, 0x4, RZ ;  /* 0x0000000402047824 */ /* 0x024fca00078e00ff */
[----:B------:R-:W2:Y:S01]  /*1550*/  LDS R5, [R4+UR8] ;  /* 0x0000000804057984 */ /* 0x000ea20008000800 */
[----:B------:R-:W-:-:S05]  /*1560*/  IADD3 R2, P1, PT, R4, UR20, RZ ;  /* 0x0000001404027c10 */ /* 0x000fca000ff3e0ff */
[----:B----4-:R-:W-:-:S05]  /*1570*/  IMAD.X R3, RZ, RZ, UR21, P1 ;  /* 0x00000015ff037e24 */ /* 0x010fca00088e06ff */
[----:B--2---:R2:W3:Y:S01]  /*1580*/  ATOMG.E.EXCH.STRONG.GPU PT, RZ, [R2], R5 ;  /* 0x0000000502ff73a8 */ /* 0x0044e200041ee100 */
[----:B------:R-:W-:-:S04]  /*1590*/  DEPBAR {5,4,3,2,1,0} ;  /* 0x0000003f0000791a */ /* 0x000fc80000000000 */
[----:B------:R-:W4:Y:S02]  /*15a0*/  CCTL.E.C.LDCU.IV.DEEP [UR20] ;  /* 0x0000000014007540 */ /* 0x000f240009c08000 */
[----:B----4-:R2:W-:Y:S01]  /*15b0*/  UTMACCTL.IV [UR20] ;  /* 0x00000000140079b9 */ /* 0x0105e20008000000 */
[----:B------:R-:W-:Y:S01]  /*15c0*/  NOP ;  /* 0x0000000000007918 */ /* 0x000fe20000000000 */
.L_x_52:
[----:B------:R-:W-:Y:S05]  /*15d0*/  @P0 BRA `(.L_x_53) ;  /* 0x00000000000c0947 */ /* 0x000fea0003800000 */
[----:B------:R0:W-:Y:S01]  /*15e0*/  UTMACMDFLUSH ;  /* 0x00000000000079b7 */ /* 0x0001e20000000000 */
[----:B------:R-:W-:Y:S05]  /*15f0*/  @P0 BRA `(.L_x_53) ;  /* 0x0000000000040947 */ /* 0x000fea0003800000 */
[----:B------:R-:W-:-:S04]  /*1600*/  DEPBAR.LE SB0, 0x0 ;  /* 0x000080000000791a */ /* 0x000fc80000000000 */
.L_x_53:
[----:B------:R-:W-:Y:S05]  /*1610*/  WARPSYNC.ALL ;  /* 0x0000000000007948 */ /* 0x000fea0003800000 */
[----:B------:R-:W-:Y:S01]  /*1620*/  NOP ;  /* 0x0000000000007918 */ /* 0x000fe20000000000 */
[----:B---3--:R-:W-:Y:S01]  /*1630*/  BAR.SYNC.DEFER_BLOCKING 0x0 ;  /* 0x0000000000007b1d */ /* 0x008fe20000010000 */
[----:B--2---:R-:W-:Y:S01]  /*1640*/  SHF.R.U32.HI R2, RZ, 0x5, R0 ;  /* 0x00000005ff027819 */ /* 0x004fe20000011600 */
[----:B------:R-:W-:Y:S01]  /*1650*/  UIADD3 UR12, UPT, UPT, UR8, 0xc010, URZ ;  /* 0x0000c010080c7890 */ /* 0x000fe2000fffe0ff */
[----:B------:R-:W-:Y:S01]  /*1660*/  ISETP.GE.AND P0, PT, R7, 0x1, PT ;  /* 0x000000010700780c */ /* 0x000fe20003f06270 */
[----:B------:R-:W-:Y:S01]  /*1670*/  USHF.L.U32 UR15, UR7, 0x6, URZ ;  /* 0x00000006070f7899 */ /* 0x000fe200080006ff */
[----:B------:R-:W-:Y:S01]  /*1680*/  R2UR UR22, R2 ;  /* 0x00000000021672ca */ /* 0x000fe200000e0000 */
[----:B------:R-:W-:Y:S01]  /*1690*/  VOTEU.ALL UP0, P3 ;  /* 0x0000000000ff7886 */ /* 0x000fe20001800000 */
[----:B------:R-:W-:Y:S01]  /*16a0*/  UMOV UR4, 0x1 ;  /* 0x0000000100047882 */ /* 0x000fe20000000000 */
[----:B------:R-:W-:Y:S01]  /*16b0*/  VOTEU.ALL UP1, P3 ;  /* 0x0000000000ff7886 */ /* 0x000fe20001820000 */
[----:B------:R-:W-:Y:S01]  /*16c0*/  USHF.L.U32 UR19, UR9, 0x7, URZ ;  /* 0x0000000709137899 */ /* 0x000fe200080006ff */
[----:B------:R-:W-:Y:S01]  /*16d0*/  BSSY.RECONVERGENT B4, `(.L_x_54) ;  /* 0x0000018000047945 */ /* 0x000fe20003800200 */
[----:B------:R-:W-:-:S04]  /*16e0*/  @!UP0 UIADD3 UR10, UPT, UPT, -UR4, 0x100000, URZ ;  /* 0x00100000040a8890 */ /* 0x000fc8000fffe1ff */
[----:B------:R-:W-:Y:S02]  /*16f0*/  @!UP0 USHF.L.U32 UR11, UR10, 0xb, URZ ;  /* 0x0000000b0a0b8899 */ /* 0x000fe400080006ff */
[----:B------:R-:W-:Y:S02]  /*1700*/  @!UP0 USHF.L.U32 UR10, UR10, 0x1, URZ ;  /* 0x000000010a0a8899 */ /* 0x000fe400080006ff */
[----:B------:R-:W-:-:S04]  /*1710*/  @!UP0 UIADD3 UR4, UPT, UPT, -UR4, 0x100000, URZ ;  /* 0x0010000004048890 */ /* 0x000fc8000fffe1ff */
[----:B------:R-:W-:Y:S02]  /*1720*/  @!UP0 USHF.L.U32 UR5, UR4, 0xb, URZ ;  /* 0x0000000b04058899 */ /* 0x000fe400080006ff */
[----:B------:R-:W-:Y:S01]  /*1730*/  @!UP0 USHF.L.U32 UR4, UR4, 0x1, URZ ;  /* 0x0000000104048899 */ /* 0x000fe200080006ff */
[----:B------:R-:W-:Y:S01]  /*1740*/  VOTEU.ALL UP0, P3 ;  /* 0x0000000000ff7886 */ /* 0x000fe20001800000 */
[----:B------:R-:W2:Y:S04]  /*1750*/  FENCE.VIEW.ASYNC.S ;  /* 0x00000000000073c6 */ /* 0x000ea80000000000 */
[----:B--2---:R2:W3:Y:S06]  /*1760*/  @!UP0 SYNCS.EXCH.64 URZ, [UR8+0xc000], UR10 ;  /* 0x00c0000a08ff85b2 */ /* 0x0044ec0008000100 */
[----:B------:R2:W3:Y:S02]  /*1770*/  @!UP1 SYNCS.EXCH.64 URZ, [UR8+0xc010], UR4 ;  /* 0x00c0100408ff95b2 */ /* 0x0004e40008000100 */
[----:B---3--:R-:W-:Y:S06]  /*1780*/  BAR.SYNC.DEFER_BLOCKING 0x0 ;  /* 0x0000000000007b1d */ /* 0x008fec0000010000 */
[----:B------:R-:W-:Y:S05]  /*1790*/  @P3 BRA `(.L_x_55) ;  /* 0x00000000002c3947 */ /* 0x000fea0003800000 */
[----:B--2---:R-:W-:Y:S02]  /*17a0*/  UMOV UR4, 0x1 ;  /* 0x0000000100047882 */ /* 0x004fe40000000000 */
[----:B------:R-:W-:-:S04]  /*17b0*/  UIADD3 UR10, UPT, UPT, -UR4, 0x100000, URZ ;  /* 0x00100000040a7890 */ /* 0x000fc8000fffe1ff */
[----:B------:R-:W-:Y:S02]  /*17c0*/  USHF.L.U32 UR11, UR10, 0xb, URZ ;  /* 0x0000000b0a0b7899 */ /* 0x000fe400080006ff */
[----:B------:R-:W-:Y:S02]  /*17d0*/  USHF.L.U32 UR10, UR10, 0x1, URZ ;  /* 0x000000010a0a7899 */ /* 0x000fe400080006ff */
[----:B------:R-:W-:-:S04]  /*17e0*/  UIADD3 UR4, UPT, UPT, -UR4, 0x100000, URZ ;  /* 0x0010000004047890 */ /* 0x000fc8000fffe1ff */
[----:B------:R-:W-:Y:S02]  /*17f0*/  USHF.L.U32 UR5, UR4, 0xb, URZ ;  /* 0x0000000b04057899 */ /* 0x000fe400080006ff */
[----:B------:R-:W-:Y:S01]  /*1800*/  USHF.L.U32 UR4, UR4, 0x1, URZ ;  /* 0x0000000104047899 */ /* 0x000fe200080006ff */
[----:B------:R-:W2:Y:S03]  /*1810*/  FENCE.VIEW.ASYNC.S ;  /* 0x00000000000073c6 */ /* 0x000ea60000000000 */
[----:B--2---:R3:W2:Y:S08]  /*1820*/  SYNCS.EXCH.64 URZ, [UR8+0xc008], UR10 ;  /* 0x00c0080a08ff75b2 */ /* 0x0046b00008000100 */
[----:B------:R3:W4:Y:S02]  /*1830*/  SYNCS.EXCH.64 URZ, [UR8+0xc018], UR4 ;  /* 0x00c0180408ff75b2 */ /* 0x0007240008000100 */
[----:B---3--:R-:W-:Y:S01]  /*1840*/  NOP ;  /* 0x0000000000007918 */ /* 0x008fe20000000000 */
.L_x_55:
[----:B--2---:R-:W-:Y:S05]  /*1850*/  BSYNC.RECONVERGENT B4 ;  /* 0x0000000000047941 */ /* 0x004fea0003800200 */
.L_x_54:
[----:B------:R-:W-:Y:S05]  /*1860*/  @!P0 BRA `(.L_x_56) ;  /* 0x0000000800788947 */ /* 0x000fea0003800000 */
[----:B----4-:R-:W-:Y:S01]  /*1870*/  BAR.SYNC.DEFER_BLOCKING 0x0 ;  /* 0x0000000000007b1d */ /* 0x010fe20000010000 */
[----:B------:R-:W-:Y:S01]  /*1880*/  ELECT P1, URZ, PT ;  /* 0x0000000000ff782f */ /* 0x000fe20003820000 */
[----:B------:R-:W-:Y:S01]  /*1890*/  @!P3 IMAD.MOV.U32 R2, RZ, RZ, 0x6000 ;  /* 0x00006000ff02b424 */ /* 0x000fe200078e00ff */
[----:B------:R-:W-:Y:S02]  /*18a0*/  UIADD3 UR4, UPT, UPT, UR8, 0x8000, URZ ;  /* 0x0000800008047890 */ /* 0x000fe4000fffe0ff */
[----:B------:R-:W-:Y:S01]  /*18b0*/  ISETP.LT.U32.AND P1, PT, R36, 0x20, P1 ;  /* 0x000000202400780c */ /* 0x000fe20000f21070 */
[----:B------:R-:W-:Y:S01]  /*18c0*/  UMOV UR7, UR15 ;  /* 0x0000000f00077c82 */ /* 0x000fe20008000000 */
[----:B------:R-:W-:Y:S01]  /*18d0*/  ELECT P0, URZ, PT ;  /* 0x0000000000ff782f */ /* 0x000fe20003800000 */
[----:B------:R-:W-:-:S03]  /*18e0*/  UMOV UR11, UR19 ;  /* 0x00000013000b7c82 */ /* 0x000fc60008000000 */
[----:B------:R-:W-:-:S07]  /*18f0*/  ISETP.LT.U32.AND P0, PT, R36, 0x20, P0 ;  /* 0x000000202400780c */ /* 0x000fce0000701070 */
[----:B------:R-:W-:Y:S01]  /*1900*/  VOTEU.ANY UP0, P1 ;  /* 0x0000000000ff7886 */ /* 0x000fe20000800100 */
[----:B------:R-:W-:-:S04]  /*1910*/  VOTEU.ANY UP2, P1 ;  /* 0x0000000000ff7886 */ /* 0x000fc80000840100 */
[----:B------:R-:W-:Y:S02]  /*1920*/  @UP0 UIADD3 UR5, UPT, UPT, UR8, 0xc000, URZ ;  /* 0x0000c00008050890 */ /* 0x000fe4000fffe0ff */
[----:B------:R2:W-:Y:S01]  /*1930*/  @!P3 SYNCS.ARRIVE.TRANS64 RZ, [UR8+0xc000], R2 ;  /* 0x00c00002ffffb9a7 */ /* 0x0005e20008000008 */
[----:B------:R-:W-:Y:S01]  /*1940*/  @UP0 UMOV UR6, URZ ;  /* 0x000000ff00060c82 */ /* 0x000fe20008000000 */
[----:B------:R-:W-:Y:S01]  /*1950*/  BAR.SYNC.DEFER_BLOCKING 0x0 ;  /* 0x0000000000007b1d */ /* 0x000fe20000010000 */
[----:B------:R-:W-:-:S05]  /*1960*/  UISETP.NE.U32.AND UP0, UPT, UR22, URZ, UPT ;  /* 0x000000ff1600728c */ /* 0x000fca000bf05070 */
[----:B------:R-:W-:Y:S01]  /*1970*/  VOTEU.ANY UP1, P0 ;  /* 0x0000000000ff7886 */ /* 0x000fe20000020100 */
[----:B------:R-:W-:-:S04]  /*1980*/  VOTEU.ANY UP3, P0 ;  /* 0x0000000000ff7886 */ /* 0x000fc80000060100 */
[----:B------:R-:W-:Y:S01]  /*1990*/  @UP1 UIADD3 UR9, UPT, UPT, UR8, 0xc000, URZ ;  /* 0x0000c00008091890 */ /* 0x000fe2000fffe0ff */
[----:B------:R-:W-:Y:S01]  /*19a0*/  @UP1 UMOV UR10, URZ ;  /* 0x000000ff000a1c82 */ /* 0x000fe20008000000 */
[----:B------:R2:W-:Y:S01]  /*19b0*/  @UP2 UTMALDG.2D [UR4], [UR24] ;  /* 0x00000004180025b4 */ /* 0x0005e20008008000 */
[----:B------:R3:W-:Y:S06]  /*19c0*/  MEMBAR.ALL.CTA ;  /* 0x0000000000007992 */ /* 0x0007ec0000008000 */
[----:B---3--:R-:W3:Y:S02]  /*19d0*/  FENCE.VIEW.ASYNC.S ;  /* 0x00000000000073c6 */ /* 0x008ee40000000000 */
[----:B---3--:R-:W-:Y:S06]  /*19e0*/  BAR.SYNC.DEFER_BLOCKING 0x0 ;  /* 0x0000000000007b1d */ /* 0x008fec0000010000 */
[----:B------:R2:W-:Y:S02]  /*19f0*/  @UP3 UTMALDG.2D [UR8], [UR26] ;  /* 0x000000081a0035b4 */ /* 0x0005e40008008000 */
[----:B------:R-:W-:Y:S06]  /*1a00*/  BAR.SYNC.DEFER_BLOCKING 0x0 ;  /* 0x0000000000007b1d */ /* 0x000fec0000010000 */
[----:B------:R-:W3:Y:S02]  /*1a10*/  SYNCS.PHASECHK.TRANS64.TRYWAIT P0, [UR8+0xc000], RZ ;  /* 0x00c000ffff0075a7 */ /* 0x000ee40008001108 */
[----:B--23--:R-:W-:Y:S05]  /*1a20*/  @!P0 BRA `(.L_x_57) ;  /* 0x0000000c00b48947 */ /* 0x00cfea0003800000 */
.L_x_71:
[----:B------:R-:W-:Y:S05]  /*1a30*/  BRA.U UP0, `(.L_x_58) ;  /* 0x0000000100747547 */ /* 0x000fea000b800000 */
[----:B------:R-:W-:Y:S02]  /*1a40*/  USHF.R.U32.HI UR6, URZ, 0x4, UR4 ;  /* 0x00000004ff067899 */ /* 0x000fe40008011604 */
[----:B------:R-:W-:Y:S02]  /*1a50*/  USHF.R.U32.HI UR10, URZ, 0x4, UR8 ;  /* 0x00000004ff0a7899 */ /* 0x000fe40008011608 */
[----:B------:R-:W-:Y:S02]  /*1a60*/  USGXT.U32 UR6, UR6, 0xe ;  /* 0x0000000e0606789a */ /* 0x000fe40008000000 */
[----:B------:R-:W-:Y:S02]  /*1a70*/  USGXT.U32 UR10, UR10, 0xe ;  /* 0x0000000e0a0a789a */ /* 0x000fe40008000000 */
[----:B------:R-:W-:Y:S02]  /*1a80*/  UIADD3 UR34, UP0, UPT, UR6, 0x2, URZ ;  /* 0x0000000206227890 */ /* 0x000fe4000ff1e0ff */
[----:B------:R-:W-:Y:S01]  /*1a90*/  UIADD3 UR32, UP1, UPT, UR10, 0x2, URZ ;  /* 0x000000020a207890 */ /* 0x000fe2000ff3e0ff */
[----:B------:R-:W-:Y:S01]  /*1aa0*/  UMOV UR4, URZ ;  /* 0x000000ff00047c82 */ /* 0x000fe20008000000 */
[----:B------:R-:W-:Y:S01]  /*1ab0*/  UMOV UR5, URZ ;  /* 0x000000ff00057c82 */ /* 0x000fe20008000000 */
[----:B------:R-:W-:-:S02]  /*1ac0*/  UIADD3.X UR35, UPT, UPT, UR4, 0x40004040, URZ, UP0, !UPT ;  /* 0x4000404004237890 */ /* 0x000fc400087fe4ff */
[----:B------:R-:W-:Y:S02]  /*1ad0*/  UIADD3.X UR33, UPT, UPT, UR5, 0x40004040, URZ, UP1, !UPT ;  /* 0x4000404005217890 */ /* 0x000fe40008ffe4ff */
[----:B------:R-:W-:Y:S02]  /*1ae0*/  UIADD3.64 UR4, UPT, UPT, UR34, 0x2, URZ ;  /* 0x0000000222047897 */ /* 0x000fe4000fffe0ff */
[----:B------:R-:W-:Y:S02]  /*1af0*/  UIADD3.64 UR16, UPT, UPT, UR32, 0x2, URZ ;  /* 0x0000000220107897 */ /* 0x000fe4000fffe0ff */
[----:B------:R-:W-:Y:S02]  /*1b00*/  UIADD3.64 UR28, UPT, UPT, UR34, 0x4, URZ ;  /* 0x00000004221c7897 */ /* 0x000fe4000fffe0ff */
[----:B------:R-:W-:Y:S01]  /*1b10*/  UIADD3.64 UR30, UPT, UPT, UR32, 0x4, URZ ;  /* 0x00000004201e7897 */ /* 0x000fe2000fffe0ff */
[----:B------:R-:W-:Y:S01]  /*1b20*/  UMOV UR36, 0x0 ;  /* 0x0000000000247882 */ /* 0x000fe20000000000 */
[----:B------:R-:W-:Y:S01]  /*1b30*/  UMOV UR37, 0x4200010 ;  /* 0x0420001000257882 */ /* 0x000fe20000000000 */
[----:B------:R-:W-:Y:S01]  /*1b40*/  UMOV UR7, 0x40004040 ;  /* 0x4000404000077882 */ /* 0x000fe20000000000 */
[----:B------:R-:W-:Y:S01]  /*1b50*/  UMOV UR11, 0x40004040 ;  /* 0x40004040000b7882 */ /* 0x000fe20000000000 */
[----:B------:R-:W-:Y:S01]  /*1b60*/  UMOV UR38, 0x0 ;  /* 0x0000000000267882 */ /* 0x000fe20000000000 */
[----:B------:R-:W-:Y:S01]  /*1b70*/  UMOV UR39, 0x4200010 ;  /* 0x0420001000277882 */ /* 0x000fe20000000000 */
[----:B------:R-:W-:Y:S01]  /*1b80*/  UMOV UR40, 0x0 ;  /* 0x0000000000287882 */ /* 0x000fe20000000000 */
[----:B------:R-:W-:Y:S01]  /*1b90*/  UMOV UR41, 0x4200010 ;  /* 0x0420001000297882 */ /* 0x000fe20000000000 */
[----:B------:R2:W-:Y:S01]  /*1ba0*/  UTCQMMA gdesc[UR6], gdesc[UR10], tmem[UR23], tmem[UR36], idesc[UR37], !UPT ;  /* 0x00ff240a060075ea */ /* 0x0005e2000f800317 */
[----:B------:R-:W-:Y:S01]  /*1bb0*/  UMOV UR42, 0x0 ;  /* 0x00000000002a7882 */ /* 0x000fe20000000000 */
[----:B------:R-:W-:Y:S01]  /*1bc0*/  UMOV UR43, 0x4200010 ;  /* 0x04200010002b7882 */ /* 0x000fe20000000000 */
[----:B------:R2:W-:Y:S01]  /*1bd0*/  UTCQMMA gdesc[UR34], gdesc[UR32], tmem[UR23], tmem[UR38], idesc[UR39], UPT ;  /* 0x00ff2620220075ea */ /* 0x0005e2000b800317 */
[----:B------:R2:W-:Y:S01]  /*1be0*/  UTCQMMA gdesc[UR4], gdesc[UR16], tmem[UR23], tmem[UR40], idesc[UR41], UPT ;  /* 0x00ff2810040075ea */ /* 0x0005e2000b800317 */
[----:B------:R2:W-:Y:S01]  /*1bf0*/  UTCQMMA gdesc[UR28], gdesc[UR30], tmem[UR23], tmem[UR42], idesc[UR43], UPT ;  /* 0x00ff2a1e1c0075ea */ /* 0x0005e2000b800317 */
[----:B------:R-:W-:Y:S01]  /*1c00*/  NOP ;  /* 0x0000000000007918 */ /* 0x000fe20000000000 */
.L_x_58:
[----:B------:R-:W-:Y:S01]  /*1c10*/  ELECT P0, URZ, PT ;  /* 0x0000000000ff782f */ /* 0x000fe20003800000 */
[----:B--2---:R-:W-:Y:S01]  /*1c20*/  UMOV UR4, UR12 ;  /* 0x0000000c00047c82 */ /* 0x004fe20008000000 */
[----:B------:R-:W-:Y:S02]  /*1c30*/  UMOV UR5, URZ ;  /* 0x000000ff00057c82 */ /* 0x000fe40008000000 */
[----:B------:R-:W-:-:S13]  /*1c40*/  ISETP.LT.U32.AND P0, PT, R36, 0x20, P0 ;  /* 0x000000202400780c */ /* 0x000fda0000701070 */
[----:B------:R-:W-:Y:S01]  /*1c50*/  VOTEU.ANY UP0, P0 ;  /* 0x0000000000ff7886 */ /* 0x000fe20000000100 */
[----:B------:R-:W-:Y:S01]  /*1c60*/  VOTEU.ANY UP1, P0 ;  /* 0x0000000000ff7886 */ /* 0x000fe20000020100 */
[----:B------:R-:W-:-:S03]  /*1c70*/  ISETP.GE.U32.AND P0, PT, R7, 0x81, PT ;  /* 0x000000810700780c */ /* 0x000fc60003f06070 */
[----:B------:R-:W-:Y:S02]  /*1c80*/  @UP0 UMOV UR4, UR4 ;  /* 0x0000000400040c82 */ /* 0x000fe40008000000 */
[----:B------:R2:W-:Y:S01]  /*1c90*/  @UP1 UTCBAR [UR4], URZ ;  /* 0x000000ff040013e9 */ /* 0x0005e200080000ff */
[----:B------:R-:W-:Y:S06]  /*1ca0*/  BAR.SYNC.DEFER_BLOCKING 0x0 ;  /* 0x0000000000007b1d */ /* 0x000fec0000010000 */
[----:B------:R-:W3:Y:S02]  /*1cb0*/  SYNCS.PHASECHK.TRANS64.TRYWAIT P1, [UR8+0xc010], RZ ;  /* 0x00c010ffff0075a7 */ /* 0x000ee40008021108 */
[----:B--23--:R-:W-:Y:S05]  /*1cc0*/  @!P1 BRA `(.L_x_59) ;  /* 0x0000000c00189947 */ /* 0x00cfea0003800000 */
.L_x_72:
[----:B------:R-:W-:Y:S01]  /*1cd0*/  UMOV UR4, URZ ;  /* 0x000000ff00047c82 */ /* 0x000fe20008000000 */
[----:B------:R-:W-:Y:S05]  /*1ce0*/  @!P0 BRA `(.L_x_56) ;  /* 0x0000000400588947 */ /* 0x000fea0003800000 */
[----:B------:R-:W2:Y:S01]  /*1cf0*/  LDCU UR29, c[0x0][0x3a0] ;  /* 0x00007400ff1d77ac */ /* 0x000ea20008000800 */
[----:B------:R-:W-:Y:S01]  /*1d00*/  UMOV UR9, 0x1 ;  /* 0x0000000100097882 */ /* 0x000fe20000000000 */
[----:B------:R-:W-:-:S05]  /*1d10*/  UMOV UR14, 0x80 ;  /* 0x00000080000e7882 */ /* 0x000fca0000000000 */
.L_x_63:
[----:B------:R-:W-:Y:S01]  /*1d20*/  BAR.SYNC.DEFER_BLOCKING 0x0 ;  /* 0x0000000000007b1d */ /* 0x000fe20000010000 */
[----:B------:R-:W-:Y:S01]  /*1d30*/  ULEA UR28, UR9, UR8, 0x3 ;  /* 0x00000008091c7291 */ /* 0x000fe2000f8e18ff */
[----:B------:R-:W-:Y:S01]  /*1d40*/  @!P3 IMAD.MOV.U32 R2, RZ, RZ, 0x6000 ;  /* 0x00006000ff02b424 */ /* 0x000fe200078e00ff */
[----:B------:R-:W-:Y:S01]  /*1d50*/  ELECT P1, URZ, PT ;  /* 0x0000000000ff782f */ /* 0x000fe20003820000 */
[----:B------:R-:W-:-:S03]  /*1d60*/  ULEA UR12, UR9, UR8, 0xd ;  /* 0x00000008090c7291 */ /* 0x000fc6000f8e68ff */
[----:B------:R-:W-:Y:S02]  /*1d70*/  ISETP.LT.U32.AND P1, PT, R36, 0x20, P1 ;  /* 0x000000202400780c */ /* 0x000fe40000f21070 */
[----:B------:R-:W-:Y:S01]  /*1d80*/  ELECT P0, URZ, PT ;  /* 0x0000000000ff782f */ /* 0x000fe20003800000 */
[----:B------:R-:W-:-:S03]  /*1d90*/  UIADD3 UR12, UPT, UPT, UR12, 0x8000, URZ ;  /* 0x000080000c0c7890 */ /* 0x000fc6000fffe0ff */
[----:B------:R-:W-:Y:S01]  /*1da0*/  ISETP.LT.U32.AND P0, PT, R36, 0x20, P0 ;  /* 0x000000202400780c */ /* 0x000fe20000701070 */
[----:B------:R-:W-:Y:S01]  /*1db0*/  ULEA UR16, UR9, UR8, 0xe ;  /* 0x0000000809107291 */ /* 0x000fe2000f8e70ff */
[----:B------:R-:W-:Y:S01]  /*1dc0*/  UMOV UR18, UR14 ;  /* 0x0000000e00127c82 */ /* 0x000fe20008000000 */
[----:B------:R-:W-:-:S04]  /*1dd0*/  USHF.L.U32 UR5, UR4, 0x1f, URZ ;  /* 0x0000001f04057899 */ /* 0x000fc800080006ff */
[----:B------:R-:W-:Y:S01]  /*1de0*/  VOTEU.ANY UP0, P1 ;  /* 0x0000000000ff7886 */ /* 0x000fe20000800100 */
[----:B------:R3:W-:Y:S04]  /*1df0*/  @!P3 SYNCS.ARRIVE.TRANS64 RZ, [UR28+0xc000], R2 ;  /* 0x00c00002ffffb9a7 */ /* 0x0007e8000800001c */
[----:B------:R-:W-:Y:S01]  /*1e00*/  @UP0 UIADD3 UR13, UPT, UPT, UR28, 0xc000, URZ ;  /* 0x0000c0001c0d0890 */ /* 0x000fe2000fffe0ff */
[----:B------:R-:W-:Y:S01]  /*1e10*/  VOTEU.ANY UP0, P1 ;  /* 0x0000000000ff7886 */ /* 0x000fe20000800100 */
[----:B------:R-:W-:Y:S01]  /*1e20*/  BAR.SYNC.DEFER_BLOCKING 0x0 ;  /* 0x0000000000007b1d */ /* 0x000fe20000010000 */
[----:B---3--:R-:W-:-:S05]  /*1e30*/  IMAD.U32 R2, RZ, RZ, UR5 ;  /* 0x00000005ff027e24 */ /* 0x008fca000f8e00ff */
[----:B------:R-:W-:-:S05]  /*1e40*/  VOTEU.ANY UP1, P0 ;  /* 0x0000000000ff7886 */ /* 0x000fca0000020100 */
[----:B------:R-:W-:Y:S01]  /*1e50*/  @UP1 UIADD3 UR17, UPT, UPT, UR28, 0xc000, URZ ;  /* 0x0000c0001c111890 */ /* 0x000fe2000fffe0ff */
[----:B------:R-:W-:Y:S01]  /*1e60*/  VOTEU.ANY UP1, P0 ;  /* 0x0000000000ff7886 */ /* 0x000fe20000020100 */
[----:B------:R3:W-:Y:S01]  /*1e70*/  @UP0 UTMALDG.2D [UR12], [UR24] ;  /* 0x0000000c180005b4 */ /* 0x0007e20008008000 */
[----:B------:R-:W-:Y:S01]  /*1e80*/  UISETP.NE.U32.AND UP0, UPT, UR22, URZ, UPT ;  /* 0x000000ff1600728c */ /* 0x000fe2000bf05070 */
[----:B------:R4:W-:Y:S06]  /*1e90*/  MEMBAR.ALL.CTA ;  /* 0x0000000000007992 */ /* 0x0009ec0000008000 */
[----:B----4-:R-:W4:Y:S02]  /*1ea0*/  FENCE.VIEW.ASYNC.S ;  /* 0x00000000000073c6 */ /* 0x010f240000000000 */
[----:B----4-:R-:W-:Y:S06]  /*1eb0*/  BAR.SYNC.DEFER_BLOCKING 0x0 ;  /* 0x0000000000007b1d */ /* 0x010fec0000010000 */
[----:B------:R3:W-:Y:S02]  /*1ec0*/  @UP1 UTMALDG.2D [UR16], [UR26] ;  /* 0x000000101a0015b4 */ /* 0x0007e40008008000 */
[----:B------:R-:W-:Y:S06]  /*1ed0*/  BAR.SYNC.DEFER_BLOCKING 0x0 ;  /* 0x0000000000007b1d */ /* 0x000fec0000010000 */
[----:B------:R-:W4:Y:S02]  /*1ee0*/  SYNCS.PHASECHK.TRANS64.TRYWAIT P0, [UR28+0xc000], R2 ;  /* 0x00c00002ff0075a7 */ /* 0x000f24000800111c */
[----:B---34-:R-:W-:Y:S05]  /*1ef0*/  @!P0 BRA `(.L_x_60) ;  /* 0x0000000800988947 */ /* 0x018fea0003800000 */
.L_x_73:
        /* <DEDUP_REMOVED lines=11> */
[----:B------:R-:W-:Y:S02]  /*1fb0*/  UIADD3 UR6, UP0, UPT, UR16, 0x2, URZ ;  /* 0x0000000210067890 */ /* 0x000fe4000ff1e0ff */
[----:B------:R-:W-:Y:S02]  /*1fc0*/  UIADD3 UR32, UP1, UPT, UR30, 0x2, URZ ;  /* 0x000000021e207890 */ /* 0x000fe4000ff3e0ff */
[----:B------:R-:W-:Y:S02]  /*1fd0*/  UIADD3 UR34, UP2, UPT, UR16, 0x4, URZ ;  /* 0x0000000410227890 */ /* 0x000fe4000ff5e0ff */
[----:B------:R-:W-:Y:S02]  /*1fe0*/  UIADD3 UR36, UP3, UPT, UR30, 0x4, URZ ;  /* 0x000000041e247890 */ /* 0x000fe4000ff7e0ff */
[----:B------:R-:W-:-:S02]  /*1ff0*/  UIADD3.X UR7, UPT, UPT, UR17, URZ, URZ, UP0, !UPT ;  /* 0x000000ff11077290 */ /* 0x000fc400087fe4ff */
[----:B------:R-:W-:Y:S02]  /*2000*/  UIADD3.X UR33, UPT, UPT, UR31, URZ, URZ, UP1, !UPT ;  /* 0x000000ff1f217290 */ /* 0x000fe40008ffe4ff */
[----:B------:R-:W-:Y:S02]  /*2010*/  UIADD3.X UR35, UPT, UPT, UR17, URZ, URZ, UP2, !UPT ;  /* 0x000000ff11237290 */ /* 0x000fe400097fe4ff */
[----:B------:R-:W-:Y:S01]  /*2020*/  UIADD3.X UR37, UPT, UPT, UR31, URZ, URZ, UP3, !UPT ;  /* 0x000000ff1f257290 */ /* 0x000fe20009ffe4ff */
        /* <DEDUP_REMOVED lines=8> */
[----:B------:R3:W-:Y:S01]  /*20b0*/  UTCQMMA gdesc[UR10], gdesc[UR12], tmem[UR23], tmem[UR38], idesc[UR39], UPT ;  /* 0x00ff260c0a0075ea */ /* 0x0007e2000b800317 */
[----:B------:R-:W-:Y:S01]  /*20c0*/  UMOV UR44, 0x0 ;  /* 0x00000000002c7882 */ /* 0x000fe20000000000 */
[----:B------:R-:W-:Y:S01]  /*20d0*/  UMOV UR45, 0x4200010 ;  /* 0x04200010002d7882 */ /* 0x000fe20000000000 */
[----:B------:R3:W-:Y:S01]  /*20e0*/  UTCQMMA gdesc[UR16], gdesc[UR30], tmem[UR23], tmem[UR40], idesc[UR41], UPT ;  /* 0x00ff281e100075ea */ /* 0x0007e2000b800317 */
[----:B------:R3:W-:Y:S01]  /*20f0*/  UTCQMMA gdesc[UR6], gdesc[UR32], tmem[UR23], tmem[UR42], idesc[UR43], UPT ;  /* 0x00ff2a20060075ea */ /* 0x0007e2000b800317 */
[----:B------:R3:W-:Y:S01]  /*2100*/  UTCQMMA gdesc[UR34], gdesc[UR36], tmem[UR23], tmem[UR44], idesc[UR45], UPT ;  /* 0x00ff2c24220075ea */ /* 0x0007e2000b800317 */
[----:B------:R-:W-:Y:S01]  /*2110*/  NOP ;  /* 0x0000000000007918 */ /* 0x000fe20000000000 */
.L_x_61:
[----:B------:R-:W-:Y:S01]  /*2120*/  ELECT P0, URZ, PT ;  /* 0x0000000000ff782f */ /* 0x000fe20003800000 */
[----:B---3--:R-:W-:-:S03]  /*2130*/  UIADD3 UR6, UPT, UPT, UR28, 0xc010, URZ ;  /* 0x0000c0101c067890 */ /* 0x008fc6000fffe0ff */
[----:B------:R-:W-:Y:S01]  /*2140*/  ISETP.LT.U32.AND P0, PT, R36, 0x20, P0 ;  /* 0x000000202400780c */ /* 0x000fe20000701070 */
[----:B------:R-:W-:-:S12]  /*2150*/  UMOV UR7, URZ ;  /* 0x000000ff00077c82 */ /* 0x000fd80008000000 */
[----:B------:R-:W-:Y:S01]  /*2160*/  VOTEU.ANY UP0, P0 ;  /* 0x0000000000ff7886 */ /* 0x000fe20000000100 */
[----:B------:R-:W-:-:S04]  /*2170*/  VOTEU.ANY UP1, P0 ;  /* 0x0000000000ff7886 */ /* 0x000fc80000020100 */
[----:B------:R-:W-:Y:S02]  /*2180*/  @UP0 UMOV UR6, UR6 ;  /* 0x0000000600060c82 */ /* 0x000fe40008000000 */
[----:B------:R3:W-:Y:S01]  /*2190*/  @UP1 UTCBAR [UR6], URZ ;  /* 0x000000ff060013e9 */ /* 0x0007e200080000ff */
[----:B------:R-:W-:Y:S06]  /*21a0*/  BAR.SYNC.DEFER_BLOCKING 0x0 ;  /* 0x0000000000007b1d */ /* 0x000fec0000010000 */
[----:B------:R-:W4:Y:S02]  /*21b0*/  SYNCS.PHASECHK.TRANS64.TRYWAIT P0, [UR28+0xc010], R2 ;  /* 0x00c01002ff0075a7 */ /* 0x000f24000800111c */
[----:B---34-:R-:W-:Y:S05]  /*21c0*/  @!P0 BRA `(.L_x_62) ;  /* 0x0000000400f08947 */ /* 0x018fea0003800000 */
.L_x_74:
[----:B------:R-:W-:Y:S02]  /*21d0*/  UIADD3 UR9, UPT, UPT, UR9, 0x1, URZ ;  /* 0x0000000109097890 */ /* 0x000fe4000fffe0ff */
[----:B------:R-:W-:Y:S02]  /*21e0*/  UIADD3 UR14, UPT, UPT, UR14, 0x80, URZ ;  /* 0x000000800e0e7890 */ /* 0x000fe4000fffe0ff */
[----:B------:R-:W-:-:S04]  /*21f0*/  UISETP.NE.U32.AND UP0, UPT, UR9, 0x2, UPT ;  /* 0x000000020900788c */ /* 0x000fc8000bf05070 */
[----:B------:R-:W-:Y:S02]  /*2200*/  USEL UR5, URZ, 0x1, UP0 ;  /* 0x00000001ff057887 */ /* 0x000fe40008000000 */
[----:B------:R-:W-:Y:S02]  /*2210*/  USEL UR9, UR9, URZ, UP0 ;  /* 0x000000ff09097287 */ /* 0x000fe40008000000 */
[----:B--2---:R-:W-:Y:S02]  /*2220*/  UISETP.GE.AND UP0, UPT, UR14, UR29, UPT ;  /* 0x0000001d0e00728c */ /* 0x004fe4000bf06270 */
[----:B------:R-:W-:-:S07]  /*2230*/  ULOP3.LUT UR4, UR4, UR5, URZ, 0x3c, !UPT ;  /* 0x0000000504047292 */ /* 0x000fce000f8e3cff */
[----:B------:R-:W-:Y:S05]  /*2240*/  BRA.U !UP0, `(.L_x_63) ;  /* 0xfffffff908b47547 */ /* 0x000fea000b83ffff */
.L_x_56:
[----:B----4-:R-:W-:Y:S01]  /*2250*/  BAR.SYNC.DEFER_BLOCKING 0x0 ;  /* 0x0000000000007b1d */ /* 0x010fe20000010000 */
[C---:B------:R-:W-:Y:S02]  /*2260*/  IMAD.SHL.U32 R2, R0.reuse, 0x40, RZ ;  /* 0x0000004000027824 */ /* 0x040fe400078e00ff */
[C---:B------:R-:W-:Y:S02]  /*2270*/  IMAD.SHL.U32 R3, R0.reuse, 0x10, RZ ;  /* 0x0000001000037824 */ /* 0x040fe400078e00ff */
[----:B-----5:R-:W-:Y:S01]  /*2280*/  IMAD.SHL.U32 R4, R0, 0x2, RZ ;  /* 0x0000000200047824 */ /* 0x020fe200078e00ff */
[----:B------:R-:W-:Y:S04]  /*2290*/  BSSY.RECONVERGENT B4, `(.L_x_64) ;  /* 0x0000004000047945 */ /* 0x000fe80003800200 */
[----:B------:R-:W-:Y:S05]  /*22a0*/  @P3 BRA `(.L_x_65) ;  /* 0x0000000000083947 */ /* 0x000fea0003800000 */
[----:B------:R-:W2:Y:S02]  /*22b0*/  SYNCS.CCTL.IV [UR8+0xc000] ;  /* 0x00c00000ff0079b1 */ /* 0x000ea40008000008 */
[----:B--2---:R-:W2:Y:S02]  /*22c0*/  SYNCS.CCTL.IV [UR8+0xc010] ;  /* 0x00c01000ff0079b1 */ /* 0x004ea40008000008 */
.L_x_65:
[----:B------:R-:W-:Y:S05]  /*22d0*/  BSYNC.RECONVERGENT B4 ;  /* 0x0000000000047941 */ /* 0x000fea0003800200 */
.L_x_64:
[----:B--2---:R-:W-:Y:S06]  /*22e0*/  BAR.SYNC.DEFER_BLOCKING 0x0 ;  /* 0x0000000000007b1d */ /* 0x004fec0000010000 */
[----:B------:R-:W-:Y:S04]  /*22f0*/  BSSY.RECONVERGENT B4, `(.L_x_66) ;  /* 0x0000004000047945 */ /* 0x000fe80003800200 */
[----:B------:R-:W-:Y:S05]  /*2300*/  @P3 BRA `(.L_x_67) ;  /* 0x0000000000083947 */ /* 0x000fea0003800000 */
[----:B------:R-:W2:Y:S02]  /*2310*/  SYNCS.CCTL.IV [UR8+0xc008] ;  /* 0x00c00800ff0079b1 */ /* 0x000ea40008000008 */
[----:B--2---:R-:W2:Y:S02]  /*2320*/  SYNCS.CCTL.IV [UR8+0xc018] ;  /* 0x00c01800ff0079b1 */ /* 0x004ea40008000008 */
.L_x_67:
[----:B------:R-:W-:Y:S05]  /*2330*/  BSYNC.RECONVERGENT B4 ;  /* 0x0000000000047941 */ /* 0x000fea0003800200 */
.L_x_66:
[----:B------:R-:W-:Y:S01]  /*2340*/  USHF.L.U32 UR4, UR22, 0x15, URZ ;  /* 0x0000001516047899 */ /* 0x000fe200080006ff */
[----:B------:R-:W-:Y:S01]  /*2350*/  SHF.R.U32.HI R5, RZ, 0x1, R0 ;  /* 0x00000001ff057819 */ /* 0x000fe20000011600 */
[----:B------:R-:W-:Y:S01]  /*2360*/  USHF.L.U32 UR22, UR22, 0x4, URZ ;  /* 0x0000000416167899 */ /* 0x000fe200080006ff */
[----:B------:R-:W-:Y:S01]  /*2370*/  LOP3.LUT R2, R2, 0x1800, RZ, 0xc0, !PT ;  /* 0x0000180002027812 */ /* 0x000fe200078ec0ff */
[----:B------:R-:W-:Y:S01]  /*2380*/  ULOP3.LUT UR4, UR4, 0x600000, URZ, 0xc0, !UPT ;  /* 0x0060000004047892 */ /* 0x000fe2000f8ec0ff */
[----:B------:R-:W-:Y:S01]  /*2390*/  LOP3.LUT R4, R4, 0x20, RZ, 0xc0, !PT ;  /* 0x0000002004047812 */ /* 0x000fe200078ec0ff */
[----:B------:R-:W-:Y:S01]  /*23a0*/  ULOP3.LUT UR22, UR22, 0x40, URZ, 0xc0, !UPT ;  /* 0x0000004016167892 */ /* 0x000fe2000f8ec0ff */
[----:B------:R-:W-:Y:S01]  /*23b0*/  LOP3.LUT R2, R2, 0x70, R3, 0xf8, !PT ;  /* 0x0000007002027812 */ /* 0x000fe200078ef803 */
[----:B------:R-:W-:Y:S01]  /*23c0*/  IMAD.SHL.U32 R0, R0, 0x80, RZ ;  /* 0x0000008000007824 */ /* 0x000fe200078e00ff */
[----:B------:R-:W-:Y:S01]  /*23d0*/  LOP3.LUT R5, R4, 0x40, R5, 0xf8, !PT ;  /* 0x0000004004057812 */ /* 0x000fe200078ef805 */
[----:B------:R-:W-:Y:S01]  /*23e0*/  UIADD3 UR4, UPT, UPT, UR22, UR4, UR23 ;  /* 0x0000000416047290 */ /* 0x000fe2000fffe017 */
[----:B------:R-:W-:-:S02]  /*23f0*/  ELECT P0, URZ, PT ;  /* 0x0000000000ff782f */ /* 0x000fc40003800000 */
[----:B------:R-:W-:Y:S01]  /*2400*/  LOP3.LUT R5, R2, R5, RZ, 0x3c, !PT ;  /* 0x0000000502057212 */ /* 0x000fe200078e3cff */
[----:B------:R-:W-:Y:S01]  /*2410*/  UMOV UR9, UR19 ;  /* 0x0000001300097c82 */ /* 0x000fe20008000000 */
[----:B------:R-:W-:Y:S01]  /*2420*/  UMOV UR10, UR15 ;  /* 0x0000000f000a7c82 */ /* 0x000fe20008000000 */
[----:B------:R-:W-:Y:S02]  /*2430*/  ISETP.LT.U32.AND P0, PT, R36, 0x20, P0 ;  /* 0x000000202400780c */ /* 0x000fe40000701070 */
[----:B------:R-:W-:Y:S02]  /*2440*/  LOP3.LUT R0, R5, 0x780, R0, 0xf8, !PT ;  /* 0x0000078005007812 */ /* 0x000fe400078ef800 */
[----:B------:R-:W-:Y:S01]  /*2450*/  LDTM.16dp32bit_t0_t15.x32 R4, tmem[UR4] ;  /* 0x00000004000479ee */ /* 0x000fe20008a80000 */
[----:B------:R-:W3:Y:S01]  /*2460*/  LDTM.16dp32bit_t16_t31.x32 R4, tmem[UR4+0x20] ;  /* 0x00002004000479ee */ /* 0x000ee20008aa0000 */
[----:B------:R-:W-:Y:S01]  /*2470*/  NOP ;  /* 0x0000000000007918 */ /* 0x000fe20000000000 */
[----:B------:R-:W-:-:S06]  /*2480*/  LOP3.LUT R2, R0, 0x10, RZ, 0x3c, !PT ;  /* 0x0000001000027812 */ /* 0x000fcc00078e3cff */
[----:B---3--:R-:W-:Y:S01]  /*2490*/  VOTEU.ANY UP1, P0 ;  /* 0x0000000000ff7886 */ /* 0x008fe20000020100 */
[----:B------:R-:W-:Y:S01]  /*24a0*/  VOTEU.ANY UP0, P0 ;  /* 0x0000000000ff7886 */ /* 0x000fe20000000100 */
[----:B------:R-:W-:Y:S02]  /*24b0*/  F2FP.SATFINITE.E4M3.F32.PACK_AB_MERGE_C R6, R7, R6, RZ ;  /* 0x000000060706723e */ /* 0x000fe400048070ff */
[----:B------:R-:W-:Y:S02]  /*24c0*/  F2FP.SATFINITE.E4M3.F32.PACK_AB_MERGE_C R10, R11, R10, RZ ;  /* 0x0000000a0b0a723e */ /* 0x000fe400048070ff */
[----:B------:R-:W-:Y:S02]  /*24d0*/  F2FP.SATFINITE.E4M3.F32.PACK_AB_MERGE_C R14, R15, R14, RZ ;  /* 0x0000000e0f0e723e */ /* 0x000fe400048070ff */
[----:B------:R-:W-:Y:S02]  /*24e0*/  F2FP.SATFINITE.E4M3.F32.PACK_AB_MERGE_C R7, R19, R18, RZ ;  /* 0x000000121307723e */ /* 0x000fe400048070ff */
[----:B------:R-:W-:-:S02]  /*24f0*/  F2FP.SATFINITE.E4M3.F32.PACK_AB_MERGE_C R22, R23, R22, RZ ;  /* 0x000000161716723e */ /* 0x000fc400048070ff */
[----:B------:R-:W-:Y:S02]  /*2500*/  F2FP.SATFINITE.E4M3.F32.PACK_AB_MERGE_C R26, R27, R26, RZ ;  /* 0x0000001a1b1a723e */ /* 0x000fe400048070ff */
[----:B------:R-:W-:Y:S02]  /*2510*/  F2FP.SATFINITE.E4M3.F32.PACK_AB_MERGE_C R30, R31, R30, RZ ;  /* 0x0000001e1f1e723e */ /* 0x000fe400048070ff */
[----:B------:R-:W-:Y:S02]  /*2520*/  F2FP.SATFINITE.E4M3.F32.PACK_AB_MERGE_C R34, R35, R34, RZ ;  /* 0x000000222322723e */ /* 0x000fe400048070ff */
[----:B------:R-:W-:Y:S02]  /*2530*/  F2FP.SATFINITE.E4M3.F32.PACK_AB_MERGE_C R4, R5, R4, R6 ;  /* 0x000000040504723e */ /* 0x000fe40004807006 */
[----:B------:R-:W-:Y:S02]  /*2540*/  F2FP.SATFINITE.E4M3.F32.PACK_AB_MERGE_C R5, R9, R8, R10 ;  /* 0x000000080905723e */ /* 0x000fe4000480700a */
[----:B------:R-:W-:-:S02]  /*2550*/  F2FP.SATFINITE.E4M3.F32.PACK_AB_MERGE_C R6, R13, R12, R14 ;  /* 0x0000000c0d06723e */ /* 0x000fc4000480700e */
[----:B------:R-:W-:Y:S02]  /*2560*/  F2FP.SATFINITE.E4M3.F32.PACK_AB_MERGE_C R7, R17, R16, R7 ;  /* 0x000000101107723e */ /* 0x000fe40004807007 */
[----:B------:R-:W-:Y:S02]  /*2570*/  F2FP.SATFINITE.E4M3.F32.PACK_AB_MERGE_C R20, R21, R20, R22 ;  /* 0x000000141514723e */ /* 0x000fe40004807016 */
[----:B------:R-:W-:Y:S01]  /*2580*/  F2FP.SATFINITE.E4M3.F32.PACK_AB_MERGE_C R21, R25, R24, R26 ;  /* 0x000000181915723e */ /* 0x000fe2000480701a */
[----:B--2---:R2:W-:Y:S01]  /*2590*/  STS.128 [R0+UR8], R4 ;  /* 0x0000000400007988 */ /* 0x0045e20008000c08 */
[----:B------:R-:W-:Y:S02]  /*25a0*/  F2FP.SATFINITE.E4M3.F32.PACK_AB_MERGE_C R22, R29, R28, R30 ;  /* 0x0000001c1d16723e */ /* 0x000fe4000480701e */
[----:B------:R-:W-:-:S05]  /*25b0*/  F2FP.SATFINITE.E4M3.F32.PACK_AB_MERGE_C R23, R33, R32, R34 ;  /* 0x000000202117723e */ /* 0x000fca0004807022 */
[----:B------:R2:W-:Y:S01]  /*25c0*/  STS.128 [R2+UR8], R20 ;  /* 0x0000001402007988 */ /* 0x0005e20008000c08 */
[----:B------:R3:W-:Y:S06]  /*25d0*/  MEMBAR.ALL.CTA ;  /* 0x0000000000007992 */ /* 0x0007ec0000008000 */
[----:B---3--:R-:W3:Y:S02]  /*25e0*/  FENCE.VIEW.ASYNC.S ;  /* 0x00000000000073c6 */ /* 0x008ee40000000000 */
[----:B---3--:R-:W-:Y:S06]  /*25f0*/  BAR.SYNC.DEFER_BLOCKING 0x0 ;  /* 0x0000000000007b1d */ /* 0x008fec0000010000 */
[----:B------:R2:W-:Y:S01]  /*2600*/  @UP1 UTMASTG.2D [UR8], [UR20] ;  /* 0x00000008140013b5 */ /* 0x0005e20008008000 */
[----:B------:R0:W-:Y:S01]  /*2610*/  UTMACMDFLUSH ;  /* 0x00000000000079b7 */ /* 0x0001e20000000000 */
[----:B------:R-:W-:-:S04]  /*2620*/  DEPBAR.LE SB0, 0x0 ;  /* 0x000080000000791a */ /* 0x000fc80000000000 */
[----:B------:R-:W-:Y:S08]  /*2630*/  BAR.SYNC.DEFER_BLOCKING 0x0 ;  /* 0x0000000000007b1d */ /* 0x000ff00000010000 */
[----:B------:R-:W-:Y:S06]  /*2640*/  BAR.SYNC.DEFER_BLOCKING 0x0 ;  /* 0x0000000000007b1d */ /* 0x000fec0000010000 */
[----:B--2---:R-:W-:Y:S05]  /*2650*/  @P2 BRA `(.L_x_68) ;  /* 0x0000000000a02947 */ /* 0x004fea0003800000 */
[----:B------:R-:W2:Y:S01]  /*2660*/  S2UR UR5, SR_CgaCtaId ;  /* 0x00000000000579c3 */ /* 0x000ea20000008800 */
[----:B------:R-:W-:Y:S01]  /*2670*/  NOP ;  /* 0x0000000000007918 */ /* 0x000fe20000000000 */
[----:B------:R-:W-:Y:S01]  /*2680*/  UMOV UR4, 0x50 ;  /* 0x0000005000047882 */ /* 0x000fe20000000000 */
[----:B------:R-:W-:Y:S02]  /*2690*/  IMAD.U32 R0, RZ, RZ, UR23 ;  /* 0x00000017ff007e24 */ /* 0x000fe4000f8e00ff */
[----:B------:R-:W-:Y:S02]  /*26a0*/  IMAD.MOV.U32 R3, RZ, RZ, 0xf ;  /* 0x0000000fff037424 */ /* 0x000fe400078e00ff */
[----:B------:R-:W-:Y:S01]  /*26b0*/  IMAD.MOV.U32 R7, RZ, RZ, 0x1 ;  /* 0x00000001ff077424 */ /* 0x000fe200078e00ff */
[----:B------:R-:W-:-:S04]  /*26c0*/  LOP3.LUT R0, R0, 0xffff, RZ, 0xc0, !PT ;  /* 0x0000ffff00007812 */ /* 0x000fc800078ec0ff */
[----:B------:R-:W-:-:S05]  /*26d0*/  SHF.R.U32.HI R0, RZ, 0x5, R0 ;  /* 0x00000005ff007819 */ /* 0x000fca0000011600 */
[----:B------:R-:W-:Y:S01]  /*26e0*/  VIADD R2, R0, 0x10 ;  /* 0x0000001000027836 */ /* 0x000fe20000000000 */
[----:B------:R-:W-:Y:S01]  /*26f0*/  SHF.L.U32 R0, R3, R0, RZ ;  /* 0x0000000003007219 */ /* 0x000fe200000006ff */
[----:B--2---:R-:W-:-:S03]  /*2700*/  ULEA UR6, UR5, UR4, 0x18 ;  /* 0x0000000405067291 */ /* 0x004fc6000f8ec0ff */
[----:B------:R-:W-:-:S04]  /*2710*/  SHF.L.U32 R3, R7, R2, RZ ;  /* 0x0000000207037219 */ /* 0x000fc800000006ff */
[----:B------:R-:W-:Y:S02]  /*2720*/  LOP3.LUT R0, R3, R0, RZ, 0xfc, !PT ;  /* 0x0000000003007212 */ /* 0x000fe400078efcff */
[----:B------:R-:W2:Y:S02]  /*2730*/  LDS R5, [UR6] ;  /* 0x00000006ff057984 */ /* 0x000ea40008000800 */
[C---:B------:R-:W-:Y:S02]  /*2740*/  LOP3.LUT R2, R0.reuse, 0xffff, RZ, 0xc0, !PT ;  /* 0x0000ffff00027812 */ /* 0x040fe400078ec0ff */
[----:B--2---:R-:W-:-:S04]  /*2750*/  LOP3.LUT R3, R0, 0xffff, R5, 0x80, !PT ;  /* 0x0000ffff00037812 */ /* 0x004fc800078e8005 */
[----:B------:R-:W-:-:S13]  /*2760*/  ISETP.NE.AND P0, PT, R3, R2, PT ;  /* 0x000000020300720c */ /* 0x000fda0003f05270 */
[----:B------:R-:W-:Y:S05]  /*2770*/  @P0 BRA `(.L_x_69) ;  /* 0x0000000000500947 */ /* 0x000fea0003800000 */
[----:B------:R-:W-:Y:S02]  /*2780*/  SHF.R.U32.HI R5, RZ, 0x10, R5 ;  /* 0x00000010ff057819 */ /* 0x000fe40000011605 */
[----:B------:R-:W-:-:S04]  /*2790*/  SHF.R.U32.HI R2, RZ, 0x10, R0 ;  /* 0x00000010ff027819 */ /* 0x000fc80000011600 */
[----:B------:R-:W-:-:S04]  /*27a0*/  LOP3.LUT R5, R5, R2, RZ, 0xc0, !PT ;  /* 0x0000000205057212 */ /* 0x000fc800078ec0ff */
[----:B------:R-:W-:-:S13]  /*27b0*/  ISETP.NE.AND P0, PT, R5, R2, PT ;  /* 0x000000020500720c */ /* 0x000fda0003f05270 */
[----:B------:R-:W-:Y:S05]  /*27c0*/  @P0 BRA `(.L_x_70) ;  /* 0x0000000000300947 */ /* 0x000fea0003800000 */
[----:B------:R-:W-:Y:S01]  /*27d0*/  R2UR UR4, R0 ;  /* 0x00000000000472ca */ /* 0x000fe200000e0000 */
[----:B------:R-:W-:Y:S01]  /*27e0*/  VOTEU.ANY UR5, UPT, PT ;  /* 0x0000000000057886 */ /* 0x000fe200038e0100 */
[----:B------:R-:W2:Y:S01]  /*27f0*/  S2R R0, SR_LANEID ;  /* 0x0000000000007919 */ /* 0x000ea20000000000 */
[----:B------:R-:W-:-:S10]  /*2800*/  UFLO.U32 UR5, UR5 ;  /* 0x00000005000572bd */ /* 0x000fd400080e0000 */
[----:B------:R-:W-:-:S06]  /*2810*/  ULOP3.LUT UR4, URZ, UR4, URZ, 0x33, !UPT ;  /* 0x00000004ff047292 */ /* 0x000fcc000f8e33ff */
[----:B------:R-:W-:-:S04]  /*2820*/  IMAD.U32 R2, RZ, RZ, UR4 ;  /* 0x00000004ff027e24 */ /* 0x000fc8000f8e00ff */
[----:B------:R-:W3:Y:S02]  /*2830*/  REDUX UR7, R2 ;  /* 0x00000000020773c4 */ /* 0x000ee40000000000 */
[----:B------:R4:W-:Y:S01]  /*2840*/  UTCATOMSWS.AND URZ, UR4 ;  /* 0x0000000400ff79e3 */ /* 0x0009e20008000000 */
[----:B--2---:R-:W-:Y:S01]  /*2850*/  ISETP.EQ.U32.AND P0, PT, R0, UR5, PT ;  /* 0x0000000500007c0c */ /* 0x004fe2000bf02070 */
[----:B---3--:R-:W-:-:S12]  /*2860*/  IMAD.U32 R0, RZ, RZ, UR7 ;  /* 0x00000007ff007e24 */ /* 0x008fd8000f8e00ff */
[----:B------:R4:W-:Y:S01]  /*2870*/  @P0 ATOMS.AND RZ, [UR6], R0 ;  /* 0x00000000ffff098c */ /* 0x0009e2000a800006 */
[----:B------:R-:W-:Y:S05]  /*2880*/  BRA `(.L_x_68) ;  /* 0x0000000000147947 */ /* 0x000fea0003800000 */
.L_x_70:
[----:B------:R-:W-:-:S07]  /*2890*/  MOV R2, 0x28b0 ;  /* 0x000028b000027802 */ /* 0x000fce0000000f00 */
[----:B-1----:R-:W-:Y:S05]  /*28a0*/  CALL.REL.NOINC `($__internal_0_$__cuda_sm10x_tcgen05_guardrail_trap_col_being_dealloced_not_returned_by_alloc) ;  /* 0x0000000000447944 */ /* 0x002fea0003c00000 */
[----:B------:R-:W-:Y:S05]  /*28b0*/  BRA `(.L_x_68) ;  /* 0x0000000000087947 */ /* 0x000fea0003800000 */
.L_x_69:
[----:B------:R-:W-:-:S07]  /*28c0*/  MOV R2, 0x28e0 ;  /* 0x000028e000027802 */ /* 0x000fce0000000f00 */
[----:B-1----:R-:W-:Y:S05]  /*28d0*/  CALL.REL.NOINC `($__internal_2_$__cuda_sm10x_tcgen05_guardrail_trap_unallocated_columns_being_dealloced) ;  /* 0x0000000000507944 */ /* 0x002fea0003c00000 */
.L_x_68:
[----:B------:R-:W-:Y:S01]  /*28e0*/  NOP ;  /* 0x0000000000007918 */ /* 0x000fe20000000000 */
[----:B----4-:R-:W-:Y:S05]  /*28f0*/  EXIT ;  /* 0x000000000000794d */ /* 0x010fea0003800000 */
.L_x_57:
[----:B------:R-:W2:Y:S02]  /*2900*/  SYNCS.PHASECHK.TRANS64.TRYWAIT P0, [UR8+0xc000], RZ ;  /* 0x00c000ffff0075a7 */ /* 0x000ea40008001108 */
[----:B--2---:R-:W-:Y:S05]  /*2910*/  @!P0 BRA `(.L_x_57) ;  /* 0xfffffffc00f88947 */ /* 0x004fea000383ffff */
[----:B------:R-:W-:Y:S05]  /*2920*/  BRA `(.L_x_71) ;  /* 0xfffffff000407947 */ /* 0x000fea000383ffff */
.L_x_59:
[----:B------:R-:W2:Y:S02]  /*2930*/  SYNCS.PHASECHK.TRANS64.TRYWAIT P1, [UR8+0xc010], RZ ;  /* 0x00c010ffff0075a7 */ /* 0x000ea40008021108 */
[----:B--2---:R-:W-:Y:S05]  /*2940*/  @!P1 BRA `(.L_x_59) ;  /* 0xfffffffc00f89947 */ /* 0x004fea000383ffff */
[----:B------:R-:W-:Y:S05]  /*2950*/  BRA `(.L_x_72) ;  /* 0xfffffff000dc7947 */ /* 0x000fea000383ffff */
.L_x_60:
[----:B------:R-:W3:Y:S02]  /*2960*/  SYNCS.PHASECHK.TRANS64.TRYWAIT P0, [UR28+0xc000], R2 ;  /* 0x00c00002ff0075a7 */ /* 0x000ee4000800111c */
[----:B---3--:R-:W-:Y:S05]  /*2970*/  @!P0 BRA `(.L_x_60) ;  /* 0xfffffffc00f88947 */ /* 0x008fea000383ffff */
[----:B------:R-:W-:Y:S05]  /*2980*/  BRA `(.L_x_73) ;  /* 0xfffffff4005c7947 */ /* 0x000fea000383ffff */
.L_x_62:
[----:B------:R-:W3:Y:S02]  /*2990*/  SYNCS.PHASECHK.TRANS64.TRYWAIT P0, [UR28+0xc010], R2 ;  /* 0x00c01002ff0075a7 */ /* 0x000ee4000800111c */
[----:B---3--:R-:W-:Y:S05]  /*29a0*/  @!P0 BRA `(.L_x_62) ;  /* 0xfffffffc00f88947 */ /* 0x008fea000383ffff */
[----:B------:R-:W-:Y:S05]  /*29b0*/  BRA `(.L_x_74) ;  /* 0xfffffff800047947 */ /* 0x000fea000383ffff */
        .weak           $__internal_0_$__cuda_sm10x_tcgen05_guardrail_trap_col_being_dealloced_not_returned_by_alloc
        .type           $__internal_0_$__cuda_sm10x_tcgen05_guardrail_trap_col_being_dealloced_not_returned_by_alloc,@function
        .size           $__internal_0_$__cuda_sm10x_tcgen05_guardrail_trap_col_being_dealloced_not_returned_by_alloc,($__internal_1_$__cuda_sm10x_tcgen05_guardrail_trap_phase_invalid_during_alloc - $__internal_0_$__cuda_sm10x_tcgen05_guardrail_trap_col_being_dealloced_not_returned_by_alloc)
$__internal_0_$__cuda_sm10x_tcgen05_guardrail_trap_col_being_dealloced_not_returned_by_alloc:
[----:B------:R-:W-:Y:S05]  /*29c0*/  BPT.TRAP 0x1 ;  /* 0x000000040000795c */ /* 0x000fea0000300000 */
[----:B------:R-:W-:-:S04]  /*29d0*/  IMAD.MOV.U32 R3, RZ, RZ, 0x0 ;  /* 0x00000000ff037424 */ /* 0x000fc800078e00ff */
[----:B------:R-:W-:Y:S05]  /*29e0*/  RET.REL.NODEC R2 `(gluon_tcgen05) ;  /* 0xffffffd402847950 */ /* 0x000fea0003c3ffff */
        .weak           $__internal_1_$__cuda_sm10x_tcgen05_guardrail_trap_phase_invalid_during_alloc
        .type           $__internal_1_$__cuda_sm10x_tcgen05_guardrail_trap_phase_invalid_during_alloc,@function
        .size           $__internal_1_$__cuda_sm10x_tcgen05_guardrail_trap_phase_invalid_during_alloc,($__internal_2_$__cuda_sm10x_tcgen05_guardrail_trap_unallocated_columns_being_dealloced - $__internal_1_$__cuda_sm10x_tcgen05_guardrail_trap_phase_invalid_during_alloc)
$__internal_1_$__cuda_sm10x_tcgen05_guardrail_trap_phase_invalid_during_alloc:
[----:B------:R-:W-:Y:S05]  /*29f0*/  BPT.TRAP 0x1 ;  /* 0x000000040000795c */ /* 0x000fea0000300000 */
[----:B------:R-:W-:-:S04]  /*2a00*/  IMAD.MOV.U32 R3, RZ, RZ, 0x0 ;  /* 0x00000000ff037424 */ /* 0x000fc800078e00ff */
[----:B------:R-:W-:Y:S05]  /*2a10*/  RET.REL.NODEC R2 `(gluon_tcgen05) ;  /* 0xffffffd402787950 */ /* 0x000fea0003c3ffff */
        .weak           $__internal_2_$__cuda_sm10x_tcgen05_guardrail_trap_unallocated_columns_being_dealloced
        .type           $__internal_2_$__cuda_sm10x_tcgen05_guardrail_trap_unallocated_columns_being_dealloced,@function
        .size           $__internal_2_$__cuda_sm10x_tcgen05_guardrail_trap_unallocated_columns_being_dealloced,(.L_x_78 - $__internal_2_$__cuda_sm10x_tcgen05_guardrail_trap_unallocated_columns_being_dealloced)
$__internal_2_$__cuda_sm10x_tcgen05_guardrail_trap_unallocated_columns_being_dealloced:
[----:B------:R-:W-:Y:S05]  /*2a20*/  BPT.TRAP 0x1 ;  /* 0x000000040000795c */ /* 0x000fea0000300000 */
[----:B------:R-:W-:-:S04]  /*2a30*/  IMAD.MOV.U32 R3, RZ, RZ, 0x0 ;  /* 0x00000000ff037424 */ /* 0x000fc800078e00ff */
[----:B------:R-:W-:Y:S05]  /*2a40*/  RET.REL.NODEC R2 `(gluon_tcgen05) ;  /* 0xffffffd4026c7950 */ /* 0x000fea0003c3ffff */
.L_x_75:
[----:B------:R-:W-:-:S00]  /*2a50*/  BRA `(.L_x_75) ;  /* 0xfffffffc00fc7947 */ /* 0x000fc0000383ffff */
[----:B------:R-:W-:-:S00]  /*2a60*/  NOP ;  /* 0x0000000000007918 */ /* 0x000fc00000000000 */
        /* <DEDUP_REMOVED lines=9> */
.L_x_78:


//--------------------- .nv.shared.gluon_tcgen05  --------------------------
	.section	.nv.shared.gluon_tcgen05,"aw",@nobits
	.sectionflags	@""
	.align	16
	.zero		1024


//--------------------- .nv.shared.reserved.0     --------------------------
	.section	.nv.shared.reserved.0,"aw",@nobits
	.align	8
	.weak		__nv_reservedSMEM_offset_0_alias
	.size		__nv_reservedSMEM_offset_0_alias, 0, 64
	.other		__nv_reservedSMEM_offset_0_alias,@"STO_CUDA_RESERVED_SHARED STV_DEFAULT"
__nv_reservedSMEM_offset_0_alias:
	.zero		0
.nv.shared.reserved.0:
	.zero		64
	.weak		__nv_reservedSMEM_allocation_phase
	.type		__nv_reservedSMEM_allocation_phase,@object
	.size		__nv_reservedSMEM_allocation_phase,(.L_0 - __nv_reservedSMEM_allocation_phase)
__nv_reservedSMEM_allocation_phase:
	.zero		1
.L_0:
	.zero		7
	.weak		__nv_reservedSMEM_devtool_atexit_pc
	.type		__nv_reservedSMEM_devtool_atexit_pc,@object
	.size		__nv_reservedSMEM_devtool_atexit_pc,(__nv_reservedSMEM_allocation_mask - __nv_reservedSMEM_devtool_atexit_pc)
__nv_reservedSMEM_devtool_atexit_pc:
	.zero		8
	.weak		__nv_reservedSMEM_allocation_mask
	.type		__nv_reservedSMEM_allocation_mask,@object
	.size		__nv_reservedSMEM_allocation_mask,(.L_2 - __nv_reservedSMEM_allocation_mask)
__nv_reservedSMEM_allocation_mask:
	.zero		4
.L_2:


//--------------------- .nv.constant0.gluon_tcgen05 --------------------------
	.section	.nv.constant0.gluon_tcgen05,"a",@progbits
	.sectionflags	@""
	.align	4
.nv.constant0.gluon_tcgen05:
	.zero		976


//--------------------- SYMBOLS --------------------------

	.type		.nv.reservedSmem.offset0,@object
	.size		.nv.reservedSmem.offset0,0x4
	.type		.nv.reservedSmem.cap,@object
	.size		.nv.reservedSmem.cap,0x4
